//
// Generated by NVIDIA NVVM Compiler
//
// Compiler Build ID: CL-36424714
// Cuda compilation tools, release 13.0, V13.0.88
// Based on NVVM 20.0.0
//

.version 9.0
.target sm_100
.address_size 64

	// .globl	_Z9kernel_v6iiiPKfiS0_iPfi
// _ZZ9kernel_v6iiiPKfiS0_iPfiE6tile_A has been demoted
// _ZZ9kernel_v6iiiPKfiS0_iPfiE6tile_B has been demoted

.visible .entry _Z9kernel_v6iiiPKfiS0_iPfi(
	.param .u32 _Z9kernel_v6iiiPKfiS0_iPfi_param_0,
	.param .u32 _Z9kernel_v6iiiPKfiS0_iPfi_param_1,
	.param .u32 _Z9kernel_v6iiiPKfiS0_iPfi_param_2,
	.param .u64 .ptr .align 1 _Z9kernel_v6iiiPKfiS0_iPfi_param_3,
	.param .u32 _Z9kernel_v6iiiPKfiS0_iPfi_param_4,
	.param .u64 .ptr .align 1 _Z9kernel_v6iiiPKfiS0_iPfi_param_5,
	.param .u32 _Z9kernel_v6iiiPKfiS0_iPfi_param_6,
	.param .u64 .ptr .align 1 _Z9kernel_v6iiiPKfiS0_iPfi_param_7,
	.param .u32 _Z9kernel_v6iiiPKfiS0_iPfi_param_8
)
{
	.reg .pred 	%p<3>;
	.reg .b32 	%r<130>;
	.reg .b32 	%f<1555>;
	.reg .b64 	%rd<44>;
	// demoted variable
	.shared .align 4 .b8 _ZZ9kernel_v6iiiPKfiS0_iPfiE6tile_A[8192];
	// demoted variable
	.shared .align 4 .b8 _ZZ9kernel_v6iiiPKfiS0_iPfiE6tile_B[8192];
	ld.param.u32 	%r10, [_Z9kernel_v6iiiPKfiS0_iPfi_param_2];
	ld.param.u64 	%rd8, [_Z9kernel_v6iiiPKfiS0_iPfi_param_3];
	ld.param.u32 	%r13, [_Z9kernel_v6iiiPKfiS0_iPfi_param_4];
	ld.param.u64 	%rd6, [_Z9kernel_v6iiiPKfiS0_iPfi_param_5];
	ld.param.u32 	%r11, [_Z9kernel_v6iiiPKfiS0_iPfi_param_6];
	cvta.to.global.u64 	%rd1, %rd8;
	cvta.to.global.u64 	%rd9, %rd6;
	mov.u32 	%r14, %tid.y;
	mov.u32 	%r15, %ntid.x;
	mov.u32 	%r16, %tid.x;
	mad.lo.s32 	%r1, %r14, %r15, %r16;
	shr.u32 	%r2, %r1, 5;
	shr.u32 	%r17, %r1, 1;
	shl.b32 	%r18, %r1, 2;
	and.b32  	%r19, %r18, 4;
	mov.u32 	%r20, %ctaid.y;
	shl.b32 	%r21, %r20, 7;
	add.s32 	%r22, %r21, %r17;
	mul.lo.s32 	%r23, %r13, %r22;
	cvt.s64.s32 	%rd2, %r23;
	cvt.u64.u32 	%rd10, %r19;
	add.s64 	%rd11, %rd2, %rd10;
	shl.b64 	%rd12, %rd11, 2;
	add.s64 	%rd13, %rd1, %rd12;
	ld.global.nc.v4.f32 	{%f194, %f195, %f196, %f197}, [%rd13];
	shl.b32 	%r24, %r1, 11;
	and.b32  	%r25, %r24, 2048;
	mov.u32 	%r26, _ZZ9kernel_v6iiiPKfiS0_iPfiE6tile_A;
	add.s32 	%r27, %r26, %r25;
	shl.b32 	%r28, %r17, 2;
	add.s32 	%r29, %r27, %r28;
	st.shared.f32 	[%r29], %f194;
	st.shared.f32 	[%r29+512], %f195;
	st.shared.f32 	[%r29+1024], %f196;
	st.shared.f32 	[%r29+1536], %f197;
	and.b32  	%r30, %r18, 124;
	mov.u32 	%r31, %ctaid.x;
	shl.b32 	%r32, %r31, 7;
	or.b32  	%r33, %r32, %r30;
	mul.lo.s32 	%r34, %r11, %r2;
	cvt.s64.s32 	%rd14, %r34;
	cvt.s64.s32 	%rd15, %r33;
	add.s64 	%rd16, %rd14, %rd15;
	shl.b64 	%rd17, %rd16, 2;
	add.s64 	%rd18, %rd9, %rd17;
	ld.global.nc.v4.f32 	{%f198, %f199, %f200, %f201}, [%rd18];
	shl.b32 	%r35, %r2, 9;
	mov.u32 	%r36, _ZZ9kernel_v6iiiPKfiS0_iPfiE6tile_B;
	add.s32 	%r37, %r36, %r35;
	shl.b32 	%r38, %r1, 4;
	and.b32  	%r39, %r38, 496;
	add.s32 	%r40, %r37, %r39;
	st.shared.f32 	[%r40], %f198;
	st.shared.f32 	[%r40+4], %f199;
	st.shared.f32 	[%r40+8], %f200;
	st.shared.f32 	[%r40+12], %f201;
	bar.sync 	0;
	setp.lt.s32 	%p1, %r10, 9;
	mov.f32 	%f1491, 0f00000000;
	mov.f32 	%f1492, %f1491;
	mov.f32 	%f1493, %f1491;
	mov.f32 	%f1494, %f1491;
	mov.f32 	%f1495, %f1491;
	mov.f32 	%f1496, %f1491;
	mov.f32 	%f1497, %f1491;
	mov.f32 	%f1498, %f1491;
	mov.f32 	%f1499, %f1491;
	mov.f32 	%f1500, %f1491;
	mov.f32 	%f1501, %f1491;
	mov.f32 	%f1502, %f1491;
	mov.f32 	%f1503, %f1491;
	mov.f32 	%f1504, %f1491;
	mov.f32 	%f1505, %f1491;
	mov.f32 	%f1506, %f1491;
	mov.f32 	%f1507, %f1491;
	mov.f32 	%f1508, %f1491;
	mov.f32 	%f1509, %f1491;
	mov.f32 	%f1510, %f1491;
	mov.f32 	%f1511, %f1491;
	mov.f32 	%f1512, %f1491;
	mov.f32 	%f1513, %f1491;
	mov.f32 	%f1514, %f1491;
	mov.f32 	%f1515, %f1491;
	mov.f32 	%f1516, %f1491;
	mov.f32 	%f1517, %f1491;
	mov.f32 	%f1518, %f1491;
	mov.f32 	%f1519, %f1491;
	mov.f32 	%f1520, %f1491;
	mov.f32 	%f1521, %f1491;
	mov.f32 	%f1522, %f1491;
	mov.f32 	%f1523, %f1491;
	mov.f32 	%f1524, %f1491;
	mov.f32 	%f1525, %f1491;
	mov.f32 	%f1526, %f1491;
	mov.f32 	%f1527, %f1491;
	mov.f32 	%f1528, %f1491;
	mov.f32 	%f1529, %f1491;
	mov.f32 	%f1530, %f1491;
	mov.f32 	%f1531, %f1491;
	mov.f32 	%f1532, %f1491;
	mov.f32 	%f1533, %f1491;
	mov.f32 	%f1534, %f1491;
	mov.f32 	%f1535, %f1491;
	mov.f32 	%f1536, %f1491;
	mov.f32 	%f1537, %f1491;
	mov.f32 	%f1538, %f1491;
	mov.f32 	%f1539, %f1491;
	mov.f32 	%f1540, %f1491;
	mov.f32 	%f1541, %f1491;
	mov.f32 	%f1542, %f1491;
	mov.f32 	%f1543, %f1491;
	mov.f32 	%f1544, %f1491;
	mov.f32 	%f1545, %f1491;
	mov.f32 	%f1546, %f1491;
	mov.f32 	%f1547, %f1491;
	mov.f32 	%f1548, %f1491;
	mov.f32 	%f1549, %f1491;
	mov.f32 	%f1550, %f1491;
	mov.f32 	%f1551, %f1491;
	mov.f32 	%f1552, %f1491;
	mov.f32 	%f1553, %f1491;
	mov.f32 	%f1554, %f1491;
	@%p1 bra 	$L__BB0_3;
	ld.param.u32 	%r124, [_Z9kernel_v6iiiPKfiS0_iPfi_param_6];
	and.b32  	%r42, %r1, 1;
	mul.wide.u32 	%rd19, %r42, 16;
	shl.b64 	%rd20, %rd2, 2;
	add.s64 	%rd21, %rd19, %rd20;
	add.s64 	%rd22, %rd21, %rd1;
	add.s64 	%rd43, %rd22, 32;
	add.s32 	%r43, %r2, 8;
	mul.lo.s32 	%r128, %r124, %r43;
	mov.f32 	%f1491, 0f00000000;
	mov.b32 	%r127, 0;
	mov.u32 	%r129, %r127;
$L__BB0_2:
	ld.param.u32 	%r125, [_Z9kernel_v6iiiPKfiS0_iPfi_param_6];
	ld.param.u64 	%rd41, [_Z9kernel_v6iiiPKfiS0_iPfi_param_5];
	ld.param.u32 	%r123, [_Z9kernel_v6iiiPKfiS0_iPfi_param_2];
	add.s32 	%r129, %r129, 8;
	ld.global.nc.v4.f32 	{%f203, %f204, %f205, %f206}, [%rd43];
	cvt.s64.s32 	%rd23, %r128;
	mov.u32 	%r44, %ctaid.x;
	shl.b32 	%r45, %r44, 7;
	mov.u32 	%r46, %tid.y;
	mov.u32 	%r47, %ntid.x;
	mov.u32 	%r48, %tid.x;
	mad.lo.s32 	%r49, %r46, %r47, %r48;
	shl.b32 	%r50, %r49, 2;
	and.b32  	%r51, %r50, 124;
	or.b32  	%r52, %r45, %r51;
	cvt.s64.s32 	%rd24, %r52;
	add.s64 	%rd25, %rd23, %rd24;
	cvta.to.global.u64 	%rd26, %rd41;
	shl.b64 	%rd27, %rd25, 2;
	add.s64 	%rd28, %rd26, %rd27;
	ld.global.nc.v4.f32 	{%f207, %f208, %f209, %f210}, [%rd28];
	shl.b32 	%r53, %r127, 12;
	and.b32  	%r54, %r53, 4096;
	mov.u32 	%r55, _ZZ9kernel_v6iiiPKfiS0_iPfiE6tile_A;
	add.s32 	%r56, %r55, %r54;
	mov.u32 	%r57, _ZZ9kernel_v6iiiPKfiS0_iPfiE6tile_B;
	add.s32 	%r58, %r57, %r54;
	shr.u32 	%r59, %r49, 1;
	and.b32  	%r60, %r49, 4194176;
	shl.b32 	%r61, %r49, 3;
	and.b32  	%r62, %r61, 112;
	or.b32  	%r63, %r62, %r60;
	add.s32 	%r64, %r56, %r63;
	ld.shared.f32 	%f211, [%r64];
	ld.shared.f32 	%f212, [%r64+4];
	ld.shared.f32 	%f213, [%r64+8];
	ld.shared.f32 	%f214, [%r64+12];
	and.b32  	%r65, %r59, 8;
	and.b32  	%r66, %r50, 4;
	or.b32  	%r67, %r66, %r65;
	shl.b32 	%r68, %r67, 2;
	shl.b32 	%r69, %r49, 1;
	and.b32  	%r70, %r69, 192;
	or.b32  	%r71, %r70, %r68;
	add.s32 	%r72, %r58, %r71;
	ld.shared.f32 	%f215, [%r72];
	ld.shared.f32 	%f216, [%r72+4];
	ld.shared.f32 	%f217, [%r72+8];
	ld.shared.f32 	%f218, [%r72+12];
	fma.rn.f32 	%f219, %f211, %f215, %f1554;
	fma.rn.f32 	%f220, %f211, %f216, %f1553;
	fma.rn.f32 	%f221, %f211, %f217, %f1552;
	fma.rn.f32 	%f222, %f211, %f218, %f1551;
	fma.rn.f32 	%f223, %f212, %f215, %f1550;
	fma.rn.f32 	%f224, %f212, %f216, %f1549;
	fma.rn.f32 	%f225, %f212, %f217, %f1548;
	fma.rn.f32 	%f226, %f212, %f218, %f1547;
	fma.rn.f32 	%f227, %f213, %f215, %f1546;
	fma.rn.f32 	%f228, %f213, %f216, %f1545;
	fma.rn.f32 	%f229, %f213, %f217, %f1544;
	fma.rn.f32 	%f230, %f213, %f218, %f1543;
	fma.rn.f32 	%f231, %f214, %f215, %f1542;
	fma.rn.f32 	%f232, %f214, %f216, %f1541;
	fma.rn.f32 	%f233, %f214, %f217, %f1540;
	fma.rn.f32 	%f234, %f214, %f218, %f1539;
	ld.shared.f32 	%f235, [%r64+512];
	ld.shared.f32 	%f236, [%r64+516];
	ld.shared.f32 	%f237, [%r64+520];
	ld.shared.f32 	%f238, [%r64+524];
	ld.shared.f32 	%f239, [%r72+512];
	ld.shared.f32 	%f240, [%r72+516];
	ld.shared.f32 	%f241, [%r72+520];
	ld.shared.f32 	%f242, [%r72+524];
	fma.rn.f32 	%f243, %f235, %f239, %f219;
	fma.rn.f32 	%f244, %f235, %f240, %f220;
	fma.rn.f32 	%f245, %f235, %f241, %f221;
	fma.rn.f32 	%f246, %f235, %f242, %f222;
	fma.rn.f32 	%f247, %f236, %f239, %f223;
	fma.rn.f32 	%f248, %f236, %f240, %f224;
	fma.rn.f32 	%f249, %f236, %f241, %f225;
	fma.rn.f32 	%f250, %f236, %f242, %f226;
	fma.rn.f32 	%f251, %f237, %f239, %f227;
	fma.rn.f32 	%f252, %f237, %f240, %f228;
	fma.rn.f32 	%f253, %f237, %f241, %f229;
	fma.rn.f32 	%f254, %f237, %f242, %f230;
	fma.rn.f32 	%f255, %f238, %f239, %f231;
	fma.rn.f32 	%f256, %f238, %f240, %f232;
	fma.rn.f32 	%f257, %f238, %f241, %f233;
	fma.rn.f32 	%f258, %f238, %f242, %f234;
	ld.shared.f32 	%f259, [%r64+1024];
	ld.shared.f32 	%f260, [%r64+1028];
	ld.shared.f32 	%f261, [%r64+1032];
	ld.shared.f32 	%f262, [%r64+1036];
	ld.shared.f32 	%f263, [%r72+1024];
	ld.shared.f32 	%f264, [%r72+1028];
	ld.shared.f32 	%f265, [%r72+1032];
	ld.shared.f32 	%f266, [%r72+1036];
	fma.rn.f32 	%f267, %f259, %f263, %f243;
	fma.rn.f32 	%f268, %f259, %f264, %f244;
	fma.rn.f32 	%f269, %f259, %f265, %f245;
	fma.rn.f32 	%f270, %f259, %f266, %f246;
	fma.rn.f32 	%f271, %f260, %f263, %f247;
	fma.rn.f32 	%f272, %f260, %f264, %f248;
	fma.rn.f32 	%f273, %f260, %f265, %f249;
	fma.rn.f32 	%f274, %f260, %f266, %f250;
	fma.rn.f32 	%f275, %f261, %f263, %f251;
	fma.rn.f32 	%f276, %f261, %f264, %f252;
	fma.rn.f32 	%f277, %f261, %f265, %f253;
	fma.rn.f32 	%f278, %f261, %f266, %f254;
	fma.rn.f32 	%f279, %f262, %f263, %f255;
	fma.rn.f32 	%f280, %f262, %f264, %f256;
	fma.rn.f32 	%f281, %f262, %f265, %f257;
	fma.rn.f32 	%f282, %f262, %f266, %f258;
	ld.shared.f32 	%f283, [%r64+1536];
	ld.shared.f32 	%f284, [%r64+1540];
	ld.shared.f32 	%f285, [%r64+1544];
	ld.shared.f32 	%f286, [%r64+1548];
	ld.shared.f32 	%f287, [%r72+1536];
	ld.shared.f32 	%f288, [%r72+1540];
	ld.shared.f32 	%f289, [%r72+1544];
	ld.shared.f32 	%f290, [%r72+1548];
	fma.rn.f32 	%f291, %f283, %f287, %f267;
	fma.rn.f32 	%f292, %f283, %f288, %f268;
	fma.rn.f32 	%f293, %f283, %f289, %f269;
	fma.rn.f32 	%f294, %f283, %f290, %f270;
	fma.rn.f32 	%f295, %f284, %f287, %f271;
	fma.rn.f32 	%f296, %f284, %f288, %f272;
	fma.rn.f32 	%f297, %f284, %f289, %f273;
	fma.rn.f32 	%f298, %f284, %f290, %f274;
	fma.rn.f32 	%f299, %f285, %f287, %f275;
	fma.rn.f32 	%f300, %f285, %f288, %f276;
	fma.rn.f32 	%f301, %f285, %f289, %f277;
	fma.rn.f32 	%f302, %f285, %f290, %f278;
	fma.rn.f32 	%f303, %f286, %f287, %f279;
	fma.rn.f32 	%f304, %f286, %f288, %f280;
	fma.rn.f32 	%f305, %f286, %f289, %f281;
	fma.rn.f32 	%f306, %f286, %f290, %f282;
	ld.shared.f32 	%f307, [%r64+2048];
	ld.shared.f32 	%f308, [%r64+2052];
	ld.shared.f32 	%f309, [%r64+2056];
	ld.shared.f32 	%f310, [%r64+2060];
	ld.shared.f32 	%f311, [%r72+2048];
	ld.shared.f32 	%f312, [%r72+2052];
	ld.shared.f32 	%f313, [%r72+2056];
	ld.shared.f32 	%f314, [%r72+2060];
	fma.rn.f32 	%f315, %f307, %f311, %f291;
	fma.rn.f32 	%f316, %f307, %f312, %f292;
	fma.rn.f32 	%f317, %f307, %f313, %f293;
	fma.rn.f32 	%f318, %f307, %f314, %f294;
	fma.rn.f32 	%f319, %f308, %f311, %f295;
	fma.rn.f32 	%f320, %f308, %f312, %f296;
	fma.rn.f32 	%f321, %f308, %f313, %f297;
	fma.rn.f32 	%f322, %f308, %f314, %f298;
	fma.rn.f32 	%f323, %f309, %f311, %f299;
	fma.rn.f32 	%f324, %f309, %f312, %f300;
	fma.rn.f32 	%f325, %f309, %f313, %f301;
	fma.rn.f32 	%f326, %f309, %f314, %f302;
	fma.rn.f32 	%f327, %f310, %f311, %f303;
	fma.rn.f32 	%f328, %f310, %f312, %f304;
	fma.rn.f32 	%f329, %f310, %f313, %f305;
	fma.rn.f32 	%f330, %f310, %f314, %f306;
	ld.shared.f32 	%f331, [%r64+2560];
	ld.shared.f32 	%f332, [%r64+2564];
	ld.shared.f32 	%f333, [%r64+2568];
	ld.shared.f32 	%f334, [%r64+2572];
	ld.shared.f32 	%f335, [%r72+2560];
	ld.shared.f32 	%f336, [%r72+2564];
	ld.shared.f32 	%f337, [%r72+2568];
	ld.shared.f32 	%f338, [%r72+2572];
	fma.rn.f32 	%f339, %f331, %f335, %f315;
	fma.rn.f32 	%f340, %f331, %f336, %f316;
	fma.rn.f32 	%f341, %f331, %f337, %f317;
	fma.rn.f32 	%f342, %f331, %f338, %f318;
	fma.rn.f32 	%f343, %f332, %f335, %f319;
	fma.rn.f32 	%f344, %f332, %f336, %f320;
	fma.rn.f32 	%f345, %f332, %f337, %f321;
	fma.rn.f32 	%f346, %f332, %f338, %f322;
	fma.rn.f32 	%f347, %f333, %f335, %f323;
	fma.rn.f32 	%f348, %f333, %f336, %f324;
	fma.rn.f32 	%f349, %f333, %f337, %f325;
	fma.rn.f32 	%f350, %f333, %f338, %f326;
	fma.rn.f32 	%f351, %f334, %f335, %f327;
	fma.rn.f32 	%f352, %f334, %f336, %f328;
	fma.rn.f32 	%f353, %f334, %f337, %f329;
	fma.rn.f32 	%f354, %f334, %f338, %f330;
	ld.shared.f32 	%f355, [%r64+3072];
	ld.shared.f32 	%f356, [%r64+3076];
	ld.shared.f32 	%f357, [%r64+3080];
	ld.shared.f32 	%f358, [%r64+3084];
	ld.shared.f32 	%f359, [%r72+3072];
	ld.shared.f32 	%f360, [%r72+3076];
	ld.shared.f32 	%f361, [%r72+3080];
	ld.shared.f32 	%f362, [%r72+3084];
	fma.rn.f32 	%f363, %f355, %f359, %f339;
	fma.rn.f32 	%f364, %f355, %f360, %f340;
	fma.rn.f32 	%f365, %f355, %f361, %f341;
	fma.rn.f32 	%f366, %f355, %f362, %f342;
	fma.rn.f32 	%f367, %f356, %f359, %f343;
	fma.rn.f32 	%f368, %f356, %f360, %f344;
	fma.rn.f32 	%f369, %f356, %f361, %f345;
	fma.rn.f32 	%f370, %f356, %f362, %f346;
	fma.rn.f32 	%f371, %f357, %f359, %f347;
	fma.rn.f32 	%f372, %f357, %f360, %f348;
	fma.rn.f32 	%f373, %f357, %f361, %f349;
	fma.rn.f32 	%f374, %f357, %f362, %f350;
	fma.rn.f32 	%f375, %f358, %f359, %f351;
	fma.rn.f32 	%f376, %f358, %f360, %f352;
	fma.rn.f32 	%f377, %f358, %f361, %f353;
	fma.rn.f32 	%f378, %f358, %f362, %f354;
	ld.shared.f32 	%f379, [%r64+3584];
	ld.shared.f32 	%f380, [%r64+3588];
	ld.shared.f32 	%f381, [%r64+3592];
	ld.shared.f32 	%f382, [%r64+3596];
	ld.shared.f32 	%f383, [%r72+3584];
	ld.shared.f32 	%f384, [%r72+3588];
	ld.shared.f32 	%f385, [%r72+3592];
	ld.shared.f32 	%f386, [%r72+3596];
	fma.rn.f32 	%f1554, %f379, %f383, %f363;
	fma.rn.f32 	%f1553, %f379, %f384, %f364;
	fma.rn.f32 	%f1552, %f379, %f385, %f365;
	fma.rn.f32 	%f1551, %f379, %f386, %f366;
	fma.rn.f32 	%f1550, %f380, %f383, %f367;
	fma.rn.f32 	%f1549, %f380, %f384, %f368;
	fma.rn.f32 	%f1548, %f380, %f385, %f369;
	fma.rn.f32 	%f1547, %f380, %f386, %f370;
	fma.rn.f32 	%f1546, %f381, %f383, %f371;
	fma.rn.f32 	%f1545, %f381, %f384, %f372;
	fma.rn.f32 	%f1544, %f381, %f385, %f373;
	fma.rn.f32 	%f1543, %f381, %f386, %f374;
	fma.rn.f32 	%f1542, %f382, %f383, %f375;
	fma.rn.f32 	%f1541, %f382, %f384, %f376;
	fma.rn.f32 	%f1540, %f382, %f385, %f377;
	fma.rn.f32 	%f1539, %f382, %f386, %f378;
	ld.shared.f32 	%f387, [%r72+256];
	ld.shared.f32 	%f388, [%r72+260];
	ld.shared.f32 	%f389, [%r72+264];
	ld.shared.f32 	%f390, [%r72+268];
	fma.rn.f32 	%f391, %f211, %f387, %f1538;
	fma.rn.f32 	%f392, %f211, %f388, %f1537;
	fma.rn.f32 	%f393, %f211, %f389, %f1536;
	fma.rn.f32 	%f394, %f211, %f390, %f1535;
	fma.rn.f32 	%f395, %f212, %f387, %f1534;
	fma.rn.f32 	%f396, %f212, %f388, %f1533;
	fma.rn.f32 	%f397, %f212, %f389, %f1532;
	fma.rn.f32 	%f398, %f212, %f390, %f1531;
	fma.rn.f32 	%f399, %f213, %f387, %f1530;
	fma.rn.f32 	%f400, %f213, %f388, %f1529;
	fma.rn.f32 	%f401, %f213, %f389, %f1528;
	fma.rn.f32 	%f402, %f213, %f390, %f1527;
	fma.rn.f32 	%f403, %f214, %f387, %f1526;
	fma.rn.f32 	%f404, %f214, %f388, %f1525;
	fma.rn.f32 	%f405, %f214, %f389, %f1524;
	fma.rn.f32 	%f406, %f214, %f390, %f1523;
	ld.shared.f32 	%f407, [%r72+768];
	ld.shared.f32 	%f408, [%r72+772];
	ld.shared.f32 	%f409, [%r72+776];
	ld.shared.f32 	%f410, [%r72+780];
	fma.rn.f32 	%f411, %f235, %f407, %f391;
	fma.rn.f32 	%f412, %f235, %f408, %f392;
	fma.rn.f32 	%f413, %f235, %f409, %f393;
	fma.rn.f32 	%f414, %f235, %f410, %f394;
	fma.rn.f32 	%f415, %f236, %f407, %f395;
	fma.rn.f32 	%f416, %f236, %f408, %f396;
	fma.rn.f32 	%f417, %f236, %f409, %f397;
	fma.rn.f32 	%f418, %f236, %f410, %f398;
	fma.rn.f32 	%f419, %f237, %f407, %f399;
	fma.rn.f32 	%f420, %f237, %f408, %f400;
	fma.rn.f32 	%f421, %f237, %f409, %f401;
	fma.rn.f32 	%f422, %f237, %f410, %f402;
	fma.rn.f32 	%f423, %f238, %f407, %f403;
	fma.rn.f32 	%f424, %f238, %f408, %f404;
	fma.rn.f32 	%f425, %f238, %f409, %f405;
	fma.rn.f32 	%f426, %f238, %f410, %f406;
	ld.shared.f32 	%f427, [%r72+1280];
	ld.shared.f32 	%f428, [%r72+1284];
	ld.shared.f32 	%f429, [%r72+1288];
	ld.shared.f32 	%f430, [%r72+1292];
	fma.rn.f32 	%f431, %f259, %f427, %f411;
	fma.rn.f32 	%f432, %f259, %f428, %f412;
	fma.rn.f32 	%f433, %f259, %f429, %f413;
	fma.rn.f32 	%f434, %f259, %f430, %f414;
	fma.rn.f32 	%f435, %f260, %f427, %f415;
	fma.rn.f32 	%f436, %f260, %f428, %f416;
	fma.rn.f32 	%f437, %f260, %f429, %f417;
	fma.rn.f32 	%f438, %f260, %f430, %f418;
	fma.rn.f32 	%f439, %f261, %f427, %f419;
	fma.rn.f32 	%f440, %f261, %f428, %f420;
	fma.rn.f32 	%f441, %f261, %f429, %f421;
	fma.rn.f32 	%f442, %f261, %f430, %f422;
	fma.rn.f32 	%f443, %f262, %f427, %f423;
	fma.rn.f32 	%f444, %f262, %f428, %f424;
	fma.rn.f32 	%f445, %f262, %f429, %f425;
	fma.rn.f32 	%f446, %f262, %f430, %f426;
	ld.shared.f32 	%f447, [%r72+1792];
	ld.shared.f32 	%f448, [%r72+1796];
	ld.shared.f32 	%f449, [%r72+1800];
	ld.shared.f32 	%f450, [%r72+1804];
	fma.rn.f32 	%f451, %f283, %f447, %f431;
	fma.rn.f32 	%f452, %f283, %f448, %f432;
	fma.rn.f32 	%f453, %f283, %f449, %f433;
	fma.rn.f32 	%f454, %f283, %f450, %f434;
	fma.rn.f32 	%f455, %f284, %f447, %f435;
	fma.rn.f32 	%f456, %f284, %f448, %f436;
	fma.rn.f32 	%f457, %f284, %f449, %f437;
	fma.rn.f32 	%f458, %f284, %f450, %f438;
	fma.rn.f32 	%f459, %f285, %f447, %f439;
	fma.rn.f32 	%f460, %f285, %f448, %f440;
	fma.rn.f32 	%f461, %f285, %f449, %f441;
	fma.rn.f32 	%f462, %f285, %f450, %f442;
	fma.rn.f32 	%f463, %f286, %f447, %f443;
	fma.rn.f32 	%f464, %f286, %f448, %f444;
	fma.rn.f32 	%f465, %f286, %f449, %f445;
	fma.rn.f32 	%f466, %f286, %f450, %f446;
	ld.shared.f32 	%f467, [%r72+2304];
	ld.shared.f32 	%f468, [%r72+2308];
	ld.shared.f32 	%f469, [%r72+2312];
	ld.shared.f32 	%f470, [%r72+2316];
	fma.rn.f32 	%f471, %f307, %f467, %f451;
	fma.rn.f32 	%f472, %f307, %f468, %f452;
	fma.rn.f32 	%f473, %f307, %f469, %f453;
	fma.rn.f32 	%f474, %f307, %f470, %f454;
	fma.rn.f32 	%f475, %f308, %f467, %f455;
	fma.rn.f32 	%f476, %f308, %f468, %f456;
	fma.rn.f32 	%f477, %f308, %f469, %f457;
	fma.rn.f32 	%f478, %f308, %f470, %f458;
	fma.rn.f32 	%f479, %f309, %f467, %f459;
	fma.rn.f32 	%f480, %f309, %f468, %f460;
	fma.rn.f32 	%f481, %f309, %f469, %f461;
	fma.rn.f32 	%f482, %f309, %f470, %f462;
	fma.rn.f32 	%f483, %f310, %f467, %f463;
	fma.rn.f32 	%f484, %f310, %f468, %f464;
	fma.rn.f32 	%f485, %f310, %f469, %f465;
	fma.rn.f32 	%f486, %f310, %f470, %f466;
	ld.shared.f32 	%f487, [%r72+2816];
	ld.shared.f32 	%f488, [%r72+2820];
	ld.shared.f32 	%f489, [%r72+2824];
	ld.shared.f32 	%f490, [%r72+2828];
	fma.rn.f32 	%f491, %f331, %f487, %f471;
	fma.rn.f32 	%f492, %f331, %f488, %f472;
	fma.rn.f32 	%f493, %f331, %f489, %f473;
	fma.rn.f32 	%f494, %f331, %f490, %f474;
	fma.rn.f32 	%f495, %f332, %f487, %f475;
	fma.rn.f32 	%f496, %f332, %f488, %f476;
	fma.rn.f32 	%f497, %f332, %f489, %f477;
	fma.rn.f32 	%f498, %f332, %f490, %f478;
	fma.rn.f32 	%f499, %f333, %f487, %f479;
	fma.rn.f32 	%f500, %f333, %f488, %f480;
	fma.rn.f32 	%f501, %f333, %f489, %f481;
	fma.rn.f32 	%f502, %f333, %f490, %f482;
	fma.rn.f32 	%f503, %f334, %f487, %f483;
	fma.rn.f32 	%f504, %f334, %f488, %f484;
	fma.rn.f32 	%f505, %f334, %f489, %f485;
	fma.rn.f32 	%f506, %f334, %f490, %f486;
	ld.shared.f32 	%f507, [%r72+3328];
	ld.shared.f32 	%f508, [%r72+3332];
	ld.shared.f32 	%f509, [%r72+3336];
	ld.shared.f32 	%f510, [%r72+3340];
	fma.rn.f32 	%f511, %f355, %f507, %f491;
	fma.rn.f32 	%f512, %f355, %f508, %f492;
	fma.rn.f32 	%f513, %f355, %f509, %f493;
	fma.rn.f32 	%f514, %f355, %f510, %f494;
	fma.rn.f32 	%f515, %f356, %f507, %f495;
	fma.rn.f32 	%f516, %f356, %f508, %f496;
	fma.rn.f32 	%f517, %f356, %f509, %f497;
	fma.rn.f32 	%f518, %f356, %f510, %f498;
	fma.rn.f32 	%f519, %f357, %f507, %f499;
	fma.rn.f32 	%f520, %f357, %f508, %f500;
	fma.rn.f32 	%f521, %f357, %f509, %f501;
	fma.rn.f32 	%f522, %f357, %f510, %f502;
	fma.rn.f32 	%f523, %f358, %f507, %f503;
	fma.rn.f32 	%f524, %f358, %f508, %f504;
	fma.rn.f32 	%f525, %f358, %f509, %f505;
	fma.rn.f32 	%f526, %f358, %f510, %f506;
	ld.shared.f32 	%f527, [%r72+3840];
	ld.shared.f32 	%f528, [%r72+3844];
	ld.shared.f32 	%f529, [%r72+3848];
	ld.shared.f32 	%f530, [%r72+3852];
	fma.rn.f32 	%f1538, %f379, %f527, %f511;
	fma.rn.f32 	%f1537, %f379, %f528, %f512;
	fma.rn.f32 	%f1536, %f379, %f529, %f513;
	fma.rn.f32 	%f1535, %f379, %f530, %f514;
	fma.rn.f32 	%f1534, %f380, %f527, %f515;
	fma.rn.f32 	%f1533, %f380, %f528, %f516;
	fma.rn.f32 	%f1532, %f380, %f529, %f517;
	fma.rn.f32 	%f1531, %f380, %f530, %f518;
	fma.rn.f32 	%f1530, %f381, %f527, %f519;
	fma.rn.f32 	%f1529, %f381, %f528, %f520;
	fma.rn.f32 	%f1528, %f381, %f529, %f521;
	fma.rn.f32 	%f1527, %f381, %f530, %f522;
	fma.rn.f32 	%f1526, %f382, %f527, %f523;
	fma.rn.f32 	%f1525, %f382, %f528, %f524;
	fma.rn.f32 	%f1524, %f382, %f529, %f525;
	fma.rn.f32 	%f1523, %f382, %f530, %f526;
	ld.shared.f32 	%f531, [%r64+256];
	ld.shared.f32 	%f532, [%r64+260];
	ld.shared.f32 	%f533, [%r64+264];
	ld.shared.f32 	%f534, [%r64+268];
	fma.rn.f32 	%f535, %f531, %f215, %f1522;
	fma.rn.f32 	%f536, %f531, %f216, %f1521;
	fma.rn.f32 	%f537, %f531, %f217, %f1520;
	fma.rn.f32 	%f538, %f531, %f218, %f1519;
	fma.rn.f32 	%f539, %f532, %f215, %f1518;
	fma.rn.f32 	%f540, %f532, %f216, %f1517;
	fma.rn.f32 	%f541, %f532, %f217, %f1516;
	fma.rn.f32 	%f542, %f532, %f218, %f1515;
	fma.rn.f32 	%f543, %f533, %f215, %f1514;
	fma.rn.f32 	%f544, %f533, %f216, %f1513;
	fma.rn.f32 	%f545, %f533, %f217, %f1512;
	fma.rn.f32 	%f546, %f533, %f218, %f1511;
	fma.rn.f32 	%f547, %f534, %f215, %f1510;
	fma.rn.f32 	%f548, %f534, %f216, %f1509;
	fma.rn.f32 	%f549, %f534, %f217, %f1508;
	fma.rn.f32 	%f550, %f534, %f218, %f1507;
	ld.shared.f32 	%f551, [%r64+768];
	ld.shared.f32 	%f552, [%r64+772];
	ld.shared.f32 	%f553, [%r64+776];
	ld.shared.f32 	%f554, [%r64+780];
	fma.rn.f32 	%f555, %f551, %f239, %f535;
	fma.rn.f32 	%f556, %f551, %f240, %f536;
	fma.rn.f32 	%f557, %f551, %f241, %f537;
	fma.rn.f32 	%f558, %f551, %f242, %f538;
	fma.rn.f32 	%f559, %f552, %f239, %f539;
	fma.rn.f32 	%f560, %f552, %f240, %f540;
	fma.rn.f32 	%f561, %f552, %f241, %f541;
	fma.rn.f32 	%f562, %f552, %f242, %f542;
	fma.rn.f32 	%f563, %f553, %f239, %f543;
	fma.rn.f32 	%f564, %f553, %f240, %f544;
	fma.rn.f32 	%f565, %f553, %f241, %f545;
	fma.rn.f32 	%f566, %f553, %f242, %f546;
	fma.rn.f32 	%f567, %f554, %f239, %f547;
	fma.rn.f32 	%f568, %f554, %f240, %f548;
	fma.rn.f32 	%f569, %f554, %f241, %f549;
	fma.rn.f32 	%f570, %f554, %f242, %f550;
	ld.shared.f32 	%f571, [%r64+1280];
	ld.shared.f32 	%f572, [%r64+1284];
	ld.shared.f32 	%f573, [%r64+1288];
	ld.shared.f32 	%f574, [%r64+1292];
	fma.rn.f32 	%f575, %f571, %f263, %f555;
	fma.rn.f32 	%f576, %f571, %f264, %f556;
	fma.rn.f32 	%f577, %f571, %f265, %f557;
	fma.rn.f32 	%f578, %f571, %f266, %f558;
	fma.rn.f32 	%f579, %f572, %f263, %f559;
	fma.rn.f32 	%f580, %f572, %f264, %f560;
	fma.rn.f32 	%f581, %f572, %f265, %f561;
	fma.rn.f32 	%f582, %f572, %f266, %f562;
	fma.rn.f32 	%f583, %f573, %f263, %f563;
	fma.rn.f32 	%f584, %f573, %f264, %f564;
	fma.rn.f32 	%f585, %f573, %f265, %f565;
	fma.rn.f32 	%f586, %f573, %f266, %f566;
	fma.rn.f32 	%f587, %f574, %f263, %f567;
	fma.rn.f32 	%f588, %f574, %f264, %f568;
	fma.rn.f32 	%f589, %f574, %f265, %f569;
	fma.rn.f32 	%f590, %f574, %f266, %f570;
	ld.shared.f32 	%f591, [%r64+1792];
	ld.shared.f32 	%f592, [%r64+1796];
	ld.shared.f32 	%f593, [%r64+1800];
	ld.shared.f32 	%f594, [%r64+1804];
	fma.rn.f32 	%f595, %f591, %f287, %f575;
	fma.rn.f32 	%f596, %f591, %f288, %f576;
	fma.rn.f32 	%f597, %f591, %f289, %f577;
	fma.rn.f32 	%f598, %f591, %f290, %f578;
	fma.rn.f32 	%f599, %f592, %f287, %f579;
	fma.rn.f32 	%f600, %f592, %f288, %f580;
	fma.rn.f32 	%f601, %f592, %f289, %f581;
	fma.rn.f32 	%f602, %f592, %f290, %f582;
	fma.rn.f32 	%f603, %f593, %f287, %f583;
	fma.rn.f32 	%f604, %f593, %f288, %f584;
	fma.rn.f32 	%f605, %f593, %f289, %f585;
	fma.rn.f32 	%f606, %f593, %f290, %f586;
	fma.rn.f32 	%f607, %f594, %f287, %f587;
	fma.rn.f32 	%f608, %f594, %f288, %f588;
	fma.rn.f32 	%f609, %f594, %f289, %f589;
	fma.rn.f32 	%f610, %f594, %f290, %f590;
	ld.shared.f32 	%f611, [%r64+2304];
	ld.shared.f32 	%f612, [%r64+2308];
	ld.shared.f32 	%f613, [%r64+2312];
	ld.shared.f32 	%f614, [%r64+2316];
	fma.rn.f32 	%f615, %f611, %f311, %f595;
	fma.rn.f32 	%f616, %f611, %f312, %f596;
	fma.rn.f32 	%f617, %f611, %f313, %f597;
	fma.rn.f32 	%f618, %f611, %f314, %f598;
	fma.rn.f32 	%f619, %f612, %f311, %f599;
	fma.rn.f32 	%f620, %f612, %f312, %f600;
	fma.rn.f32 	%f621, %f612, %f313, %f601;
	fma.rn.f32 	%f622, %f612, %f314, %f602;
	fma.rn.f32 	%f623, %f613, %f311, %f603;
	fma.rn.f32 	%f624, %f613, %f312, %f604;
	fma.rn.f32 	%f625, %f613, %f313, %f605;
	fma.rn.f32 	%f626, %f613, %f314, %f606;
	fma.rn.f32 	%f627, %f614, %f311, %f607;
	fma.rn.f32 	%f628, %f614, %f312, %f608;
	fma.rn.f32 	%f629, %f614, %f313, %f609;
	fma.rn.f32 	%f630, %f614, %f314, %f610;
	ld.shared.f32 	%f631, [%r64+2816];
	ld.shared.f32 	%f632, [%r64+2820];
	ld.shared.f32 	%f633, [%r64+2824];
	ld.shared.f32 	%f634, [%r64+2828];
	fma.rn.f32 	%f635, %f631, %f335, %f615;
	fma.rn.f32 	%f636, %f631, %f336, %f616;
	fma.rn.f32 	%f637, %f631, %f337, %f617;
	fma.rn.f32 	%f638, %f631, %f338, %f618;
	fma.rn.f32 	%f639, %f632, %f335, %f619;
	fma.rn.f32 	%f640, %f632, %f336, %f620;
	fma.rn.f32 	%f641, %f632, %f337, %f621;
	fma.rn.f32 	%f642, %f632, %f338, %f622;
	fma.rn.f32 	%f643, %f633, %f335, %f623;
	fma.rn.f32 	%f644, %f633, %f336, %f624;
	fma.rn.f32 	%f645, %f633, %f337, %f625;
	fma.rn.f32 	%f646, %f633, %f338, %f626;
	fma.rn.f32 	%f647, %f634, %f335, %f627;
	fma.rn.f32 	%f648, %f634, %f336, %f628;
	fma.rn.f32 	%f649, %f634, %f337, %f629;
	fma.rn.f32 	%f650, %f634, %f338, %f630;
	ld.shared.f32 	%f651, [%r64+3328];
	ld.shared.f32 	%f652, [%r64+3332];
	ld.shared.f32 	%f653, [%r64+3336];
	ld.shared.f32 	%f654, [%r64+3340];
	fma.rn.f32 	%f655, %f651, %f359, %f635;
	fma.rn.f32 	%f656, %f651, %f360, %f636;
	fma.rn.f32 	%f657, %f651, %f361, %f637;
	fma.rn.f32 	%f658, %f651, %f362, %f638;
	fma.rn.f32 	%f659, %f652, %f359, %f639;
	fma.rn.f32 	%f660, %f652, %f360, %f640;
	fma.rn.f32 	%f661, %f652, %f361, %f641;
	fma.rn.f32 	%f662, %f652, %f362, %f642;
	fma.rn.f32 	%f663, %f653, %f359, %f643;
	fma.rn.f32 	%f664, %f653, %f360, %f644;
	fma.rn.f32 	%f665, %f653, %f361, %f645;
	fma.rn.f32 	%f666, %f653, %f362, %f646;
	fma.rn.f32 	%f667, %f654, %f359, %f647;
	fma.rn.f32 	%f668, %f654, %f360, %f648;
	fma.rn.f32 	%f669, %f654, %f361, %f649;
	fma.rn.f32 	%f670, %f654, %f362, %f650;
	ld.shared.f32 	%f671, [%r64+3840];
	ld.shared.f32 	%f672, [%r64+3844];
	ld.shared.f32 	%f673, [%r64+3848];
	ld.shared.f32 	%f674, [%r64+3852];
	fma.rn.f32 	%f1522, %f671, %f383, %f655;
	fma.rn.f32 	%f1521, %f671, %f384, %f656;
	fma.rn.f32 	%f1520, %f671, %f385, %f657;
	fma.rn.f32 	%f1519, %f671, %f386, %f658;
	fma.rn.f32 	%f1518, %f672, %f383, %f659;
	fma.rn.f32 	%f1517, %f672, %f384, %f660;
	fma.rn.f32 	%f1516, %f672, %f385, %f661;
	fma.rn.f32 	%f1515, %f672, %f386, %f662;
	fma.rn.f32 	%f1514, %f673, %f383, %f663;
	fma.rn.f32 	%f1513, %f673, %f384, %f664;
	fma.rn.f32 	%f1512, %f673, %f385, %f665;
	fma.rn.f32 	%f1511, %f673, %f386, %f666;
	fma.rn.f32 	%f1510, %f674, %f383, %f667;
	fma.rn.f32 	%f1509, %f674, %f384, %f668;
	fma.rn.f32 	%f1508, %f674, %f385, %f669;
	fma.rn.f32 	%f1507, %f674, %f386, %f670;
	fma.rn.f32 	%f675, %f531, %f387, %f1506;
	fma.rn.f32 	%f676, %f531, %f388, %f1505;
	fma.rn.f32 	%f677, %f531, %f389, %f1504;
	fma.rn.f32 	%f678, %f531, %f390, %f1503;
	fma.rn.f32 	%f679, %f532, %f387, %f1502;
	fma.rn.f32 	%f680, %f532, %f388, %f1501;
	fma.rn.f32 	%f681, %f532, %f389, %f1500;
	fma.rn.f32 	%f682, %f532, %f390, %f1499;
	fma.rn.f32 	%f683, %f533, %f387, %f1498;
	fma.rn.f32 	%f684, %f533, %f388, %f1497;
	fma.rn.f32 	%f685, %f533, %f389, %f1496;
	fma.rn.f32 	%f686, %f533, %f390, %f1495;
	fma.rn.f32 	%f687, %f534, %f387, %f1494;
	fma.rn.f32 	%f688, %f534, %f388, %f1493;
	fma.rn.f32 	%f689, %f534, %f389, %f1492;
	fma.rn.f32 	%f690, %f534, %f390, %f1491;
	fma.rn.f32 	%f691, %f551, %f407, %f675;
	fma.rn.f32 	%f692, %f551, %f408, %f676;
	fma.rn.f32 	%f693, %f551, %f409, %f677;
	fma.rn.f32 	%f694, %f551, %f410, %f678;
	fma.rn.f32 	%f695, %f552, %f407, %f679;
	fma.rn.f32 	%f696, %f552, %f408, %f680;
	fma.rn.f32 	%f697, %f552, %f409, %f681;
	fma.rn.f32 	%f698, %f552, %f410, %f682;
	fma.rn.f32 	%f699, %f553, %f407, %f683;
	fma.rn.f32 	%f700, %f553, %f408, %f684;
	fma.rn.f32 	%f701, %f553, %f409, %f685;
	fma.rn.f32 	%f702, %f553, %f410, %f686;
	fma.rn.f32 	%f703, %f554, %f407, %f687;
	fma.rn.f32 	%f704, %f554, %f408, %f688;
	fma.rn.f32 	%f705, %f554, %f409, %f689;
	fma.rn.f32 	%f706, %f554, %f410, %f690;
	fma.rn.f32 	%f707, %f571, %f427, %f691;
	fma.rn.f32 	%f708, %f571, %f428, %f692;
	fma.rn.f32 	%f709, %f571, %f429, %f693;
	fma.rn.f32 	%f710, %f571, %f430, %f694;
	fma.rn.f32 	%f711, %f572, %f427, %f695;
	fma.rn.f32 	%f712, %f572, %f428, %f696;
	fma.rn.f32 	%f713, %f572, %f429, %f697;
	fma.rn.f32 	%f714, %f572, %f430, %f698;
	fma.rn.f32 	%f715, %f573, %f427, %f699;
	fma.rn.f32 	%f716, %f573, %f428, %f700;
	fma.rn.f32 	%f717, %f573, %f429, %f701;
	fma.rn.f32 	%f718, %f573, %f430, %f702;
	fma.rn.f32 	%f719, %f574, %f427, %f703;
	fma.rn.f32 	%f720, %f574, %f428, %f704;
	fma.rn.f32 	%f721, %f574, %f429, %f705;
	fma.rn.f32 	%f722, %f574, %f430, %f706;
	fma.rn.f32 	%f723, %f591, %f447, %f707;
	fma.rn.f32 	%f724, %f591, %f448, %f708;
	fma.rn.f32 	%f725, %f591, %f449, %f709;
	fma.rn.f32 	%f726, %f591, %f450, %f710;
	fma.rn.f32 	%f727, %f592, %f447, %f711;
	fma.rn.f32 	%f728, %f592, %f448, %f712;
	fma.rn.f32 	%f729, %f592, %f449, %f713;
	fma.rn.f32 	%f730, %f592, %f450, %f714;
	fma.rn.f32 	%f731, %f593, %f447, %f715;
	fma.rn.f32 	%f732, %f593, %f448, %f716;
	fma.rn.f32 	%f733, %f593, %f449, %f717;
	fma.rn.f32 	%f734, %f593, %f450, %f718;
	fma.rn.f32 	%f735, %f594, %f447, %f719;
	fma.rn.f32 	%f736, %f594, %f448, %f720;
	fma.rn.f32 	%f737, %f594, %f449, %f721;
	fma.rn.f32 	%f738, %f594, %f450, %f722;
	fma.rn.f32 	%f739, %f611, %f467, %f723;
	fma.rn.f32 	%f740, %f611, %f468, %f724;
	fma.rn.f32 	%f741, %f611, %f469, %f725;
	fma.rn.f32 	%f742, %f611, %f470, %f726;
	fma.rn.f32 	%f743, %f612, %f467, %f727;
	fma.rn.f32 	%f744, %f612, %f468, %f728;
	fma.rn.f32 	%f745, %f612, %f469, %f729;
	fma.rn.f32 	%f746, %f612, %f470, %f730;
	fma.rn.f32 	%f747, %f613, %f467, %f731;
	fma.rn.f32 	%f748, %f613, %f468, %f732;
	fma.rn.f32 	%f749, %f613, %f469, %f733;
	fma.rn.f32 	%f750, %f613, %f470, %f734;
	fma.rn.f32 	%f751, %f614, %f467, %f735;
	fma.rn.f32 	%f752, %f614, %f468, %f736;
	fma.rn.f32 	%f753, %f614, %f469, %f737;
	fma.rn.f32 	%f754, %f614, %f470, %f738;
	fma.rn.f32 	%f755, %f631, %f487, %f739;
	fma.rn.f32 	%f756, %f631, %f488, %f740;
	fma.rn.f32 	%f757, %f631, %f489, %f741;
	fma.rn.f32 	%f758, %f631, %f490, %f742;
	fma.rn.f32 	%f759, %f632, %f487, %f743;
	fma.rn.f32 	%f760, %f632, %f488, %f744;
	fma.rn.f32 	%f761, %f632, %f489, %f745;
	fma.rn.f32 	%f762, %f632, %f490, %f746;
	fma.rn.f32 	%f763, %f633, %f487, %f747;
	fma.rn.f32 	%f764, %f633, %f488, %f748;
	fma.rn.f32 	%f765, %f633, %f489, %f749;
	fma.rn.f32 	%f766, %f633, %f490, %f750;
	fma.rn.f32 	%f767, %f634, %f487, %f751;
	fma.rn.f32 	%f768, %f634, %f488, %f752;
	fma.rn.f32 	%f769, %f634, %f489, %f753;
	fma.rn.f32 	%f770, %f634, %f490, %f754;
	fma.rn.f32 	%f771, %f651, %f507, %f755;
	fma.rn.f32 	%f772, %f651, %f508, %f756;
	fma.rn.f32 	%f773, %f651, %f509, %f757;
	fma.rn.f32 	%f774, %f651, %f510, %f758;
	fma.rn.f32 	%f775, %f652, %f507, %f759;
	fma.rn.f32 	%f776, %f652, %f508, %f760;
	fma.rn.f32 	%f777, %f652, %f509, %f761;
	fma.rn.f32 	%f778, %f652, %f510, %f762;
	fma.rn.f32 	%f779, %f653, %f507, %f763;
	fma.rn.f32 	%f780, %f653, %f508, %f764;
	fma.rn.f32 	%f781, %f653, %f509, %f765;
	fma.rn.f32 	%f782, %f653, %f510, %f766;
	fma.rn.f32 	%f783, %f654, %f507, %f767;
	fma.rn.f32 	%f784, %f654, %f508, %f768;
	fma.rn.f32 	%f785, %f654, %f509, %f769;
	fma.rn.f32 	%f786, %f654, %f510, %f770;
	fma.rn.f32 	%f1506, %f671, %f527, %f771;
	fma.rn.f32 	%f1505, %f671, %f528, %f772;
	fma.rn.f32 	%f1504, %f671, %f529, %f773;
	fma.rn.f32 	%f1503, %f671, %f530, %f774;
	fma.rn.f32 	%f1502, %f672, %f527, %f775;
	fma.rn.f32 	%f1501, %f672, %f528, %f776;
	fma.rn.f32 	%f1500, %f672, %f529, %f777;
	fma.rn.f32 	%f1499, %f672, %f530, %f778;
	fma.rn.f32 	%f1498, %f673, %f527, %f779;
	fma.rn.f32 	%f1497, %f673, %f528, %f780;
	fma.rn.f32 	%f1496, %f673, %f529, %f781;
	fma.rn.f32 	%f1495, %f673, %f530, %f782;
	fma.rn.f32 	%f1494, %f674, %f527, %f783;
	fma.rn.f32 	%f1493, %f674, %f528, %f784;
	fma.rn.f32 	%f1492, %f674, %f529, %f785;
	fma.rn.f32 	%f1491, %f674, %f530, %f786;
	xor.b32  	%r73, %r54, 4096;
	add.s32 	%r74, %r55, %r73;
	shl.b32 	%r75, %r49, 11;
	and.b32  	%r76, %r75, 2048;
	add.s32 	%r77, %r74, %r76;
	shl.b32 	%r78, %r59, 2;
	add.s32 	%r79, %r77, %r78;
	st.shared.f32 	[%r79], %f203;
	st.shared.f32 	[%r79+512], %f204;
	st.shared.f32 	[%r79+1024], %f205;
	st.shared.f32 	[%r79+1536], %f206;
	shl.b32 	%r80, %r49, 4;
	and.b32  	%r81, %r80, -512;
	add.s32 	%r82, %r57, %r81;
	add.s32 	%r83, %r82, %r73;
	and.b32  	%r84, %r80, 496;
	add.s32 	%r85, %r83, %r84;
	st.shared.f32 	[%r85], %f207;
	st.shared.f32 	[%r85+4], %f208;
	st.shared.f32 	[%r85+8], %f209;
	st.shared.f32 	[%r85+12], %f210;
	bar.sync 	0;
	add.s64 	%rd43, %rd43, 32;
	shl.b32 	%r86, %r125, 3;
	add.s32 	%r128, %r128, %r86;
	add.s32 	%r127, %r127, 1;
	add.s32 	%r87, %r123, -8;
	setp.lt.s32 	%p2, %r129, %r87;
	@%p2 bra 	$L__BB0_2;
$L__BB0_3:
	ld.param.u32 	%r126, [_Z9kernel_v6iiiPKfiS0_iPfi_param_8];
	ld.param.u64 	%rd42, [_Z9kernel_v6iiiPKfiS0_iPfi_param_7];
	cvta.to.global.u64 	%rd29, %rd42;
	mov.u32 	%r88, %tid.y;
	mov.u32 	%r89, %ntid.x;
	mov.u32 	%r90, %tid.x;
	mad.lo.s32 	%r91, %r88, %r89, %r90;
	shr.u32 	%r92, %r91, 1;
	shl.b32 	%r93, %r91, 1;
	and.b32  	%r94, %r93, 28;
	shr.u32 	%r95, %r91, 2;
	and.b32  	%r96, %r95, 1048544;
	or.b32  	%r97, %r94, %r96;
	shl.b32 	%r98, %r97, 2;
	mov.u32 	%r99, _ZZ9kernel_v6iiiPKfiS0_iPfiE6tile_A;
	add.s32 	%r100, %r99, %r98;
	ld.shared.f32 	%f787, [%r100+4096];
	ld.shared.f32 	%f788, [%r100+4100];
	ld.shared.f32 	%f789, [%r100+4104];
	ld.shared.f32 	%f790, [%r100+4108];
	shl.b32 	%r101, %r91, 2;
	and.b32  	%r102, %r101, 4;
	and.b32  	%r103, %r92, 8;
	or.b32  	%r104, %r102, %r103;
	and.b32  	%r105, %r92, 48;
	or.b32  	%r106, %r104, %r105;
	shl.b32 	%r107, %r106, 2;
	mov.u32 	%r108, _ZZ9kernel_v6iiiPKfiS0_iPfiE6tile_B;
	add.s32 	%r109, %r108, %r107;
	ld.shared.f32 	%f791, [%r109+4096];
	ld.shared.f32 	%f792, [%r109+4100];
	ld.shared.f32 	%f793, [%r109+4104];
	ld.shared.f32 	%f794, [%r109+4108];
	fma.rn.f32 	%f795, %f787, %f791, %f1554;
	fma.rn.f32 	%f796, %f787, %f792, %f1553;
	fma.rn.f32 	%f797, %f787, %f793, %f1552;
	fma.rn.f32 	%f798, %f787, %f794, %f1551;
	fma.rn.f32 	%f799, %f788, %f791, %f1550;
	fma.rn.f32 	%f800, %f788, %f792, %f1549;
	fma.rn.f32 	%f801, %f788, %f793, %f1548;
	fma.rn.f32 	%f802, %f788, %f794, %f1547;
	fma.rn.f32 	%f803, %f789, %f791, %f1546;
	fma.rn.f32 	%f804, %f789, %f792, %f1545;
	fma.rn.f32 	%f805, %f789, %f793, %f1544;
	fma.rn.f32 	%f806, %f789, %f794, %f1543;
	fma.rn.f32 	%f807, %f790, %f791, %f1542;
	fma.rn.f32 	%f808, %f790, %f792, %f1541;
	fma.rn.f32 	%f809, %f790, %f793, %f1540;
	fma.rn.f32 	%f810, %f790, %f794, %f1539;
	ld.shared.f32 	%f811, [%r100+4608];
	ld.shared.f32 	%f812, [%r100+4612];
	ld.shared.f32 	%f813, [%r100+4616];
	ld.shared.f32 	%f814, [%r100+4620];
	ld.shared.f32 	%f815, [%r109+4608];
	ld.shared.f32 	%f816, [%r109+4612];
	ld.shared.f32 	%f817, [%r109+4616];
	ld.shared.f32 	%f818, [%r109+4620];
	fma.rn.f32 	%f819, %f811, %f815, %f795;
	fma.rn.f32 	%f820, %f811, %f816, %f796;
	fma.rn.f32 	%f821, %f811, %f817, %f797;
	fma.rn.f32 	%f822, %f811, %f818, %f798;
	fma.rn.f32 	%f823, %f812, %f815, %f799;
	fma.rn.f32 	%f824, %f812, %f816, %f800;
	fma.rn.f32 	%f825, %f812, %f817, %f801;
	fma.rn.f32 	%f826, %f812, %f818, %f802;
	fma.rn.f32 	%f827, %f813, %f815, %f803;
	fma.rn.f32 	%f828, %f813, %f816, %f804;
	fma.rn.f32 	%f829, %f813, %f817, %f805;
	fma.rn.f32 	%f830, %f813, %f818, %f806;
	fma.rn.f32 	%f831, %f814, %f815, %f807;
	fma.rn.f32 	%f832, %f814, %f816, %f808;
	fma.rn.f32 	%f833, %f814, %f817, %f809;
	fma.rn.f32 	%f834, %f814, %f818, %f810;
	ld.shared.f32 	%f835, [%r100+5120];
	ld.shared.f32 	%f836, [%r100+5124];
	ld.shared.f32 	%f837, [%r100+5128];
	ld.shared.f32 	%f838, [%r100+5132];
	ld.shared.f32 	%f839, [%r109+5120];
	ld.shared.f32 	%f840, [%r109+5124];
	ld.shared.f32 	%f841, [%r109+5128];
	ld.shared.f32 	%f842, [%r109+5132];
	fma.rn.f32 	%f843, %f835, %f839, %f819;
	fma.rn.f32 	%f844, %f835, %f840, %f820;
	fma.rn.f32 	%f845, %f835, %f841, %f821;
	fma.rn.f32 	%f846, %f835, %f842, %f822;
	fma.rn.f32 	%f847, %f836, %f839, %f823;
	fma.rn.f32 	%f848, %f836, %f840, %f824;
	fma.rn.f32 	%f849, %f836, %f841, %f825;
	fma.rn.f32 	%f850, %f836, %f842, %f826;
	fma.rn.f32 	%f851, %f837, %f839, %f827;
	fma.rn.f32 	%f852, %f837, %f840, %f828;
	fma.rn.f32 	%f853, %f837, %f841, %f829;
	fma.rn.f32 	%f854, %f837, %f842, %f830;
	fma.rn.f32 	%f855, %f838, %f839, %f831;
	fma.rn.f32 	%f856, %f838, %f840, %f832;
	fma.rn.f32 	%f857, %f838, %f841, %f833;
	fma.rn.f32 	%f858, %f838, %f842, %f834;
	ld.shared.f32 	%f859, [%r100+5632];
	ld.shared.f32 	%f860, [%r100+5636];
	ld.shared.f32 	%f861, [%r100+5640];
	ld.shared.f32 	%f862, [%r100+5644];
	ld.shared.f32 	%f863, [%r109+5632];
	ld.shared.f32 	%f864, [%r109+5636];
	ld.shared.f32 	%f865, [%r109+5640];
	ld.shared.f32 	%f866, [%r109+5644];
	fma.rn.f32 	%f867, %f859, %f863, %f843;
	fma.rn.f32 	%f868, %f859, %f864, %f844;
	fma.rn.f32 	%f869, %f859, %f865, %f845;
	fma.rn.f32 	%f870, %f859, %f866, %f846;
	fma.rn.f32 	%f871, %f860, %f863, %f847;
	fma.rn.f32 	%f872, %f860, %f864, %f848;
	fma.rn.f32 	%f873, %f860, %f865, %f849;
	fma.rn.f32 	%f874, %f860, %f866, %f850;
	fma.rn.f32 	%f875, %f861, %f863, %f851;
	fma.rn.f32 	%f876, %f861, %f864, %f852;
	fma.rn.f32 	%f877, %f861, %f865, %f853;
	fma.rn.f32 	%f878, %f861, %f866, %f854;
	fma.rn.f32 	%f879, %f862, %f863, %f855;
	fma.rn.f32 	%f880, %f862, %f864, %f856;
	fma.rn.f32 	%f881, %f862, %f865, %f857;
	fma.rn.f32 	%f882, %f862, %f866, %f858;
	ld.shared.f32 	%f883, [%r100+6144];
	ld.shared.f32 	%f884, [%r100+6148];
	ld.shared.f32 	%f885, [%r100+6152];
	ld.shared.f32 	%f886, [%r100+6156];
	ld.shared.f32 	%f887, [%r109+6144];
	ld.shared.f32 	%f888, [%r109+6148];
	ld.shared.f32 	%f889, [%r109+6152];
	ld.shared.f32 	%f890, [%r109+6156];
	fma.rn.f32 	%f891, %f883, %f887, %f867;
	fma.rn.f32 	%f892, %f883, %f888, %f868;
	fma.rn.f32 	%f893, %f883, %f889, %f869;
	fma.rn.f32 	%f894, %f883, %f890, %f870;
	fma.rn.f32 	%f895, %f884, %f887, %f871;
	fma.rn.f32 	%f896, %f884, %f888, %f872;
	fma.rn.f32 	%f897, %f884, %f889, %f873;
	fma.rn.f32 	%f898, %f884, %f890, %f874;
	fma.rn.f32 	%f899, %f885, %f887, %f875;
	fma.rn.f32 	%f900, %f885, %f888, %f876;
	fma.rn.f32 	%f901, %f885, %f889, %f877;
	fma.rn.f32 	%f902, %f885, %f890, %f878;
	fma.rn.f32 	%f903, %f886, %f887, %f879;
	fma.rn.f32 	%f904, %f886, %f888, %f880;
	fma.rn.f32 	%f905, %f886, %f889, %f881;
	fma.rn.f32 	%f906, %f886, %f890, %f882;
	ld.shared.f32 	%f907, [%r100+6656];
	ld.shared.f32 	%f908, [%r100+6660];
	ld.shared.f32 	%f909, [%r100+6664];
	ld.shared.f32 	%f910, [%r100+6668];
	ld.shared.f32 	%f911, [%r109+6656];
	ld.shared.f32 	%f912, [%r109+6660];
	ld.shared.f32 	%f913, [%r109+6664];
	ld.shared.f32 	%f914, [%r109+6668];
	fma.rn.f32 	%f915, %f907, %f911, %f891;
	fma.rn.f32 	%f916, %f907, %f912, %f892;
	fma.rn.f32 	%f917, %f907, %f913, %f893;
	fma.rn.f32 	%f918, %f907, %f914, %f894;
	fma.rn.f32 	%f919, %f908, %f911, %f895;
	fma.rn.f32 	%f920, %f908, %f912, %f896;
	fma.rn.f32 	%f921, %f908, %f913, %f897;
	fma.rn.f32 	%f922, %f908, %f914, %f898;
	fma.rn.f32 	%f923, %f909, %f911, %f899;
	fma.rn.f32 	%f924, %f909, %f912, %f900;
	fma.rn.f32 	%f925, %f909, %f913, %f901;
	fma.rn.f32 	%f926, %f909, %f914, %f902;
	fma.rn.f32 	%f927, %f910, %f911, %f903;
	fma.rn.f32 	%f928, %f910, %f912, %f904;
	fma.rn.f32 	%f929, %f910, %f913, %f905;
	fma.rn.f32 	%f930, %f910, %f914, %f906;
	ld.shared.f32 	%f931, [%r100+7168];
	ld.shared.f32 	%f932, [%r100+7172];
	ld.shared.f32 	%f933, [%r100+7176];
	ld.shared.f32 	%f934, [%r100+7180];
	ld.shared.f32 	%f935, [%r109+7168];
	ld.shared.f32 	%f936, [%r109+7172];
	ld.shared.f32 	%f937, [%r109+7176];
	ld.shared.f32 	%f938, [%r109+7180];
	fma.rn.f32 	%f939, %f931, %f935, %f915;
	fma.rn.f32 	%f940, %f931, %f936, %f916;
	fma.rn.f32 	%f941, %f931, %f937, %f917;
	fma.rn.f32 	%f942, %f931, %f938, %f918;
	fma.rn.f32 	%f943, %f932, %f935, %f919;
	fma.rn.f32 	%f944, %f932, %f936, %f920;
	fma.rn.f32 	%f945, %f932, %f937, %f921;
	fma.rn.f32 	%f946, %f932, %f938, %f922;
	fma.rn.f32 	%f947, %f933, %f935, %f923;
	fma.rn.f32 	%f948, %f933, %f936, %f924;
	fma.rn.f32 	%f949, %f933, %f937, %f925;
	fma.rn.f32 	%f950, %f933, %f938, %f926;
	fma.rn.f32 	%f951, %f934, %f935, %f927;
	fma.rn.f32 	%f952, %f934, %f936, %f928;
	fma.rn.f32 	%f953, %f934, %f937, %f929;
	fma.rn.f32 	%f954, %f934, %f938, %f930;
	ld.shared.f32 	%f955, [%r100+7680];
	ld.shared.f32 	%f956, [%r100+7684];
	ld.shared.f32 	%f957, [%r100+7688];
	ld.shared.f32 	%f958, [%r100+7692];
	ld.shared.f32 	%f959, [%r109+7680];
	ld.shared.f32 	%f960, [%r109+7684];
	ld.shared.f32 	%f961, [%r109+7688];
	ld.shared.f32 	%f962, [%r109+7692];
	fma.rn.f32 	%f963, %f955, %f959, %f939;
	fma.rn.f32 	%f964, %f955, %f960, %f940;
	fma.rn.f32 	%f965, %f955, %f961, %f941;
	fma.rn.f32 	%f966, %f955, %f962, %f942;
	fma.rn.f32 	%f967, %f956, %f959, %f943;
	fma.rn.f32 	%f968, %f956, %f960, %f944;
	fma.rn.f32 	%f969, %f956, %f961, %f945;
	fma.rn.f32 	%f970, %f956, %f962, %f946;
	fma.rn.f32 	%f971, %f957, %f959, %f947;
	fma.rn.f32 	%f972, %f957, %f960, %f948;
	fma.rn.f32 	%f973, %f957, %f961, %f949;
	fma.rn.f32 	%f974, %f957, %f962, %f950;
	fma.rn.f32 	%f975, %f958, %f959, %f951;
	fma.rn.f32 	%f976, %f958, %f960, %f952;
	fma.rn.f32 	%f977, %f958, %f961, %f953;
	fma.rn.f32 	%f978, %f958, %f962, %f954;
	ld.shared.f32 	%f979, [%r109+4352];
	ld.shared.f32 	%f980, [%r109+4356];
	ld.shared.f32 	%f981, [%r109+4360];
	ld.shared.f32 	%f982, [%r109+4364];
	fma.rn.f32 	%f983, %f787, %f979, %f1538;
	fma.rn.f32 	%f984, %f787, %f980, %f1537;
	fma.rn.f32 	%f985, %f787, %f981, %f1536;
	fma.rn.f32 	%f986, %f787, %f982, %f1535;
	fma.rn.f32 	%f987, %f788, %f979, %f1534;
	fma.rn.f32 	%f988, %f788, %f980, %f1533;
	fma.rn.f32 	%f989, %f788, %f981, %f1532;
	fma.rn.f32 	%f990, %f788, %f982, %f1531;
	fma.rn.f32 	%f991, %f789, %f979, %f1530;
	fma.rn.f32 	%f992, %f789, %f980, %f1529;
	fma.rn.f32 	%f993, %f789, %f981, %f1528;
	fma.rn.f32 	%f994, %f789, %f982, %f1527;
	fma.rn.f32 	%f995, %f790, %f979, %f1526;
	fma.rn.f32 	%f996, %f790, %f980, %f1525;
	fma.rn.f32 	%f997, %f790, %f981, %f1524;
	fma.rn.f32 	%f998, %f790, %f982, %f1523;
	ld.shared.f32 	%f999, [%r109+4864];
	ld.shared.f32 	%f1000, [%r109+4868];
	ld.shared.f32 	%f1001, [%r109+4872];
	ld.shared.f32 	%f1002, [%r109+4876];
	fma.rn.f32 	%f1003, %f811, %f999, %f983;
	fma.rn.f32 	%f1004, %f811, %f1000, %f984;
	fma.rn.f32 	%f1005, %f811, %f1001, %f985;
	fma.rn.f32 	%f1006, %f811, %f1002, %f986;
	fma.rn.f32 	%f1007, %f812, %f999, %f987;
	fma.rn.f32 	%f1008, %f812, %f1000, %f988;
	fma.rn.f32 	%f1009, %f812, %f1001, %f989;
	fma.rn.f32 	%f1010, %f812, %f1002, %f990;
	fma.rn.f32 	%f1011, %f813, %f999, %f991;
	fma.rn.f32 	%f1012, %f813, %f1000, %f992;
	fma.rn.f32 	%f1013, %f813, %f1001, %f993;
	fma.rn.f32 	%f1014, %f813, %f1002, %f994;
	fma.rn.f32 	%f1015, %f814, %f999, %f995;
	fma.rn.f32 	%f1016, %f814, %f1000, %f996;
	fma.rn.f32 	%f1017, %f814, %f1001, %f997;
	fma.rn.f32 	%f1018, %f814, %f1002, %f998;
	ld.shared.f32 	%f1019, [%r109+5376];
	ld.shared.f32 	%f1020, [%r109+5380];
	ld.shared.f32 	%f1021, [%r109+5384];
	ld.shared.f32 	%f1022, [%r109+5388];
	fma.rn.f32 	%f1023, %f835, %f1019, %f1003;
	fma.rn.f32 	%f1024, %f835, %f1020, %f1004;
	fma.rn.f32 	%f1025, %f835, %f1021, %f1005;
	fma.rn.f32 	%f1026, %f835, %f1022, %f1006;
	fma.rn.f32 	%f1027, %f836, %f1019, %f1007;
	fma.rn.f32 	%f1028, %f836, %f1020, %f1008;
	fma.rn.f32 	%f1029, %f836, %f1021, %f1009;
	fma.rn.f32 	%f1030, %f836, %f1022, %f1010;
	fma.rn.f32 	%f1031, %f837, %f1019, %f1011;
	fma.rn.f32 	%f1032, %f837, %f1020, %f1012;
	fma.rn.f32 	%f1033, %f837, %f1021, %f1013;
	fma.rn.f32 	%f1034, %f837, %f1022, %f1014;
	fma.rn.f32 	%f1035, %f838, %f1019, %f1015;
	fma.rn.f32 	%f1036, %f838, %f1020, %f1016;
	fma.rn.f32 	%f1037, %f838, %f1021, %f1017;
	fma.rn.f32 	%f1038, %f838, %f1022, %f1018;
	ld.shared.f32 	%f1039, [%r109+5888];
	ld.shared.f32 	%f1040, [%r109+5892];
	ld.shared.f32 	%f1041, [%r109+5896];
	ld.shared.f32 	%f1042, [%r109+5900];
	fma.rn.f32 	%f1043, %f859, %f1039, %f1023;
	fma.rn.f32 	%f1044, %f859, %f1040, %f1024;
	fma.rn.f32 	%f1045, %f859, %f1041, %f1025;
	fma.rn.f32 	%f1046, %f859, %f1042, %f1026;
	fma.rn.f32 	%f1047, %f860, %f1039, %f1027;
	fma.rn.f32 	%f1048, %f860, %f1040, %f1028;
	fma.rn.f32 	%f1049, %f860, %f1041, %f1029;
	fma.rn.f32 	%f1050, %f860, %f1042, %f1030;
	fma.rn.f32 	%f1051, %f861, %f1039, %f1031;
	fma.rn.f32 	%f1052, %f861, %f1040, %f1032;
	fma.rn.f32 	%f1053, %f861, %f1041, %f1033;
	fma.rn.f32 	%f1054, %f861, %f1042, %f1034;
	fma.rn.f32 	%f1055, %f862, %f1039, %f1035;
	fma.rn.f32 	%f1056, %f862, %f1040, %f1036;
	fma.rn.f32 	%f1057, %f862, %f1041, %f1037;
	fma.rn.f32 	%f1058, %f862, %f1042, %f1038;
	ld.shared.f32 	%f1059, [%r109+6400];
	ld.shared.f32 	%f1060, [%r109+6404];
	ld.shared.f32 	%f1061, [%r109+6408];
	ld.shared.f32 	%f1062, [%r109+6412];
	fma.rn.f32 	%f1063, %f883, %f1059, %f1043;
	fma.rn.f32 	%f1064, %f883, %f1060, %f1044;
	fma.rn.f32 	%f1065, %f883, %f1061, %f1045;
	fma.rn.f32 	%f1066, %f883, %f1062, %f1046;
	fma.rn.f32 	%f1067, %f884, %f1059, %f1047;
	fma.rn.f32 	%f1068, %f884, %f1060, %f1048;
	fma.rn.f32 	%f1069, %f884, %f1061, %f1049;
	fma.rn.f32 	%f1070, %f884, %f1062, %f1050;
	fma.rn.f32 	%f1071, %f885, %f1059, %f1051;
	fma.rn.f32 	%f1072, %f885, %f1060, %f1052;
	fma.rn.f32 	%f1073, %f885, %f1061, %f1053;
	fma.rn.f32 	%f1074, %f885, %f1062, %f1054;
	fma.rn.f32 	%f1075, %f886, %f1059, %f1055;
	fma.rn.f32 	%f1076, %f886, %f1060, %f1056;
	fma.rn.f32 	%f1077, %f886, %f1061, %f1057;
	fma.rn.f32 	%f1078, %f886, %f1062, %f1058;
	ld.shared.f32 	%f1079, [%r109+6912];
	ld.shared.f32 	%f1080, [%r109+6916];
	ld.shared.f32 	%f1081, [%r109+6920];
	ld.shared.f32 	%f1082, [%r109+6924];
	fma.rn.f32 	%f1083, %f907, %f1079, %f1063;
	fma.rn.f32 	%f1084, %f907, %f1080, %f1064;
	fma.rn.f32 	%f1085, %f907, %f1081, %f1065;
	fma.rn.f32 	%f1086, %f907, %f1082, %f1066;
	fma.rn.f32 	%f1087, %f908, %f1079, %f1067;
	fma.rn.f32 	%f1088, %f908, %f1080, %f1068;
	fma.rn.f32 	%f1089, %f908, %f1081, %f1069;
	fma.rn.f32 	%f1090, %f908, %f1082, %f1070;
	fma.rn.f32 	%f1091, %f909, %f1079, %f1071;
	fma.rn.f32 	%f1092, %f909, %f1080, %f1072;
	fma.rn.f32 	%f1093, %f909, %f1081, %f1073;
	fma.rn.f32 	%f1094, %f909, %f1082, %f1074;
	fma.rn.f32 	%f1095, %f910, %f1079, %f1075;
	fma.rn.f32 	%f1096, %f910, %f1080, %f1076;
	fma.rn.f32 	%f1097, %f910, %f1081, %f1077;
	fma.rn.f32 	%f1098, %f910, %f1082, %f1078;
	ld.shared.f32 	%f1099, [%r109+7424];
	ld.shared.f32 	%f1100, [%r109+7428];
	ld.shared.f32 	%f1101, [%r109+7432];
	ld.shared.f32 	%f1102, [%r109+7436];
	fma.rn.f32 	%f1103, %f931, %f1099, %f1083;
	fma.rn.f32 	%f1104, %f931, %f1100, %f1084;
	fma.rn.f32 	%f1105, %f931, %f1101, %f1085;
	fma.rn.f32 	%f1106, %f931, %f1102, %f1086;
	fma.rn.f32 	%f1107, %f932, %f1099, %f1087;
	fma.rn.f32 	%f1108, %f932, %f1100, %f1088;
	fma.rn.f32 	%f1109, %f932, %f1101, %f1089;
	fma.rn.f32 	%f1110, %f932, %f1102, %f1090;
	fma.rn.f32 	%f1111, %f933, %f1099, %f1091;
	fma.rn.f32 	%f1112, %f933, %f1100, %f1092;
	fma.rn.f32 	%f1113, %f933, %f1101, %f1093;
	fma.rn.f32 	%f1114, %f933, %f1102, %f1094;
	fma.rn.f32 	%f1115, %f934, %f1099, %f1095;
	fma.rn.f32 	%f1116, %f934, %f1100, %f1096;
	fma.rn.f32 	%f1117, %f934, %f1101, %f1097;
	fma.rn.f32 	%f1118, %f934, %f1102, %f1098;
	ld.shared.f32 	%f1119, [%r109+7936];
	ld.shared.f32 	%f1120, [%r109+7940];
	ld.shared.f32 	%f1121, [%r109+7944];
	ld.shared.f32 	%f1122, [%r109+7948];
	fma.rn.f32 	%f1123, %f955, %f1119, %f1103;
	fma.rn.f32 	%f1124, %f955, %f1120, %f1104;
	fma.rn.f32 	%f1125, %f955, %f1121, %f1105;
	fma.rn.f32 	%f1126, %f955, %f1122, %f1106;
	fma.rn.f32 	%f1127, %f956, %f1119, %f1107;
	fma.rn.f32 	%f1128, %f956, %f1120, %f1108;
	fma.rn.f32 	%f1129, %f956, %f1121, %f1109;
	fma.rn.f32 	%f1130, %f956, %f1122, %f1110;
	fma.rn.f32 	%f1131, %f957, %f1119, %f1111;
	fma.rn.f32 	%f1132, %f957, %f1120, %f1112;
	fma.rn.f32 	%f1133, %f957, %f1121, %f1113;
	fma.rn.f32 	%f1134, %f957, %f1122, %f1114;
	fma.rn.f32 	%f1135, %f958, %f1119, %f1115;
	fma.rn.f32 	%f1136, %f958, %f1120, %f1116;
	fma.rn.f32 	%f1137, %f958, %f1121, %f1117;
	fma.rn.f32 	%f1138, %f958, %f1122, %f1118;
	ld.shared.f32 	%f1139, [%r100+4352];
	ld.shared.f32 	%f1140, [%r100+4356];
	ld.shared.f32 	%f1141, [%r100+4360];
	ld.shared.f32 	%f1142, [%r100+4364];
	fma.rn.f32 	%f1143, %f1139, %f791, %f1522;
	fma.rn.f32 	%f1144, %f1139, %f792, %f1521;
	fma.rn.f32 	%f1145, %f1139, %f793, %f1520;
	fma.rn.f32 	%f1146, %f1139, %f794, %f1519;
	fma.rn.f32 	%f1147, %f1140, %f791, %f1518;
	fma.rn.f32 	%f1148, %f1140, %f792, %f1517;
	fma.rn.f32 	%f1149, %f1140, %f793, %f1516;
	fma.rn.f32 	%f1150, %f1140, %f794, %f1515;
	fma.rn.f32 	%f1151, %f1141, %f791, %f1514;
	fma.rn.f32 	%f1152, %f1141, %f792, %f1513;
	fma.rn.f32 	%f1153, %f1141, %f793, %f1512;
	fma.rn.f32 	%f1154, %f1141, %f794, %f1511;
	fma.rn.f32 	%f1155, %f1142, %f791, %f1510;
	fma.rn.f32 	%f1156, %f1142, %f792, %f1509;
	fma.rn.f32 	%f1157, %f1142, %f793, %f1508;
	fma.rn.f32 	%f1158, %f1142, %f794, %f1507;
	ld.shared.f32 	%f1159, [%r100+4864];
	ld.shared.f32 	%f1160, [%r100+4868];
	ld.shared.f32 	%f1161, [%r100+4872];
	ld.shared.f32 	%f1162, [%r100+4876];
	fma.rn.f32 	%f1163, %f1159, %f815, %f1143;
	fma.rn.f32 	%f1164, %f1159, %f816, %f1144;
	fma.rn.f32 	%f1165, %f1159, %f817, %f1145;
	fma.rn.f32 	%f1166, %f1159, %f818, %f1146;
	fma.rn.f32 	%f1167, %f1160, %f815, %f1147;
	fma.rn.f32 	%f1168, %f1160, %f816, %f1148;
	fma.rn.f32 	%f1169, %f1160, %f817, %f1149;
	fma.rn.f32 	%f1170, %f1160, %f818, %f1150;
	fma.rn.f32 	%f1171, %f1161, %f815, %f1151;
	fma.rn.f32 	%f1172, %f1161, %f816, %f1152;
	fma.rn.f32 	%f1173, %f1161, %f817, %f1153;
	fma.rn.f32 	%f1174, %f1161, %f818, %f1154;
	fma.rn.f32 	%f1175, %f1162, %f815, %f1155;
	fma.rn.f32 	%f1176, %f1162, %f816, %f1156;
	fma.rn.f32 	%f1177, %f1162, %f817, %f1157;
	fma.rn.f32 	%f1178, %f1162, %f818, %f1158;
	ld.shared.f32 	%f1179, [%r100+5376];
	ld.shared.f32 	%f1180, [%r100+5380];
	ld.shared.f32 	%f1181, [%r100+5384];
	ld.shared.f32 	%f1182, [%r100+5388];
	fma.rn.f32 	%f1183, %f1179, %f839, %f1163;
	fma.rn.f32 	%f1184, %f1179, %f840, %f1164;
	fma.rn.f32 	%f1185, %f1179, %f841, %f1165;
	fma.rn.f32 	%f1186, %f1179, %f842, %f1166;
	fma.rn.f32 	%f1187, %f1180, %f839, %f1167;
	fma.rn.f32 	%f1188, %f1180, %f840, %f1168;
	fma.rn.f32 	%f1189, %f1180, %f841, %f1169;
	fma.rn.f32 	%f1190, %f1180, %f842, %f1170;
	fma.rn.f32 	%f1191, %f1181, %f839, %f1171;
	fma.rn.f32 	%f1192, %f1181, %f840, %f1172;
	fma.rn.f32 	%f1193, %f1181, %f841, %f1173;
	fma.rn.f32 	%f1194, %f1181, %f842, %f1174;
	fma.rn.f32 	%f1195, %f1182, %f839, %f1175;
	fma.rn.f32 	%f1196, %f1182, %f840, %f1176;
	fma.rn.f32 	%f1197, %f1182, %f841, %f1177;
	fma.rn.f32 	%f1198, %f1182, %f842, %f1178;
	ld.shared.f32 	%f1199, [%r100+5888];
	ld.shared.f32 	%f1200, [%r100+5892];
	ld.shared.f32 	%f1201, [%r100+5896];
	ld.shared.f32 	%f1202, [%r100+5900];
	fma.rn.f32 	%f1203, %f1199, %f863, %f1183;
	fma.rn.f32 	%f1204, %f1199, %f864, %f1184;
	fma.rn.f32 	%f1205, %f1199, %f865, %f1185;
	fma.rn.f32 	%f1206, %f1199, %f866, %f1186;
	fma.rn.f32 	%f1207, %f1200, %f863, %f1187;
	fma.rn.f32 	%f1208, %f1200, %f864, %f1188;
	fma.rn.f32 	%f1209, %f1200, %f865, %f1189;
	fma.rn.f32 	%f1210, %f1200, %f866, %f1190;
	fma.rn.f32 	%f1211, %f1201, %f863, %f1191;
	fma.rn.f32 	%f1212, %f1201, %f864, %f1192;
	fma.rn.f32 	%f1213, %f1201, %f865, %f1193;
	fma.rn.f32 	%f1214, %f1201, %f866, %f1194;
	fma.rn.f32 	%f1215, %f1202, %f863, %f1195;
	fma.rn.f32 	%f1216, %f1202, %f864, %f1196;
	fma.rn.f32 	%f1217, %f1202, %f865, %f1197;
	fma.rn.f32 	%f1218, %f1202, %f866, %f1198;
	ld.shared.f32 	%f1219, [%r100+6400];
	ld.shared.f32 	%f1220, [%r100+6404];
	ld.shared.f32 	%f1221, [%r100+6408];
	ld.shared.f32 	%f1222, [%r100+6412];
	fma.rn.f32 	%f1223, %f1219, %f887, %f1203;
	fma.rn.f32 	%f1224, %f1219, %f888, %f1204;
	fma.rn.f32 	%f1225, %f1219, %f889, %f1205;
	fma.rn.f32 	%f1226, %f1219, %f890, %f1206;
	fma.rn.f32 	%f1227, %f1220, %f887, %f1207;
	fma.rn.f32 	%f1228, %f1220, %f888, %f1208;
	fma.rn.f32 	%f1229, %f1220, %f889, %f1209;
	fma.rn.f32 	%f1230, %f1220, %f890, %f1210;
	fma.rn.f32 	%f1231, %f1221, %f887, %f1211;
	fma.rn.f32 	%f1232, %f1221, %f888, %f1212;
	fma.rn.f32 	%f1233, %f1221, %f889, %f1213;
	fma.rn.f32 	%f1234, %f1221, %f890, %f1214;
	fma.rn.f32 	%f1235, %f1222, %f887, %f1215;
	fma.rn.f32 	%f1236, %f1222, %f888, %f1216;
	fma.rn.f32 	%f1237, %f1222, %f889, %f1217;
	fma.rn.f32 	%f1238, %f1222, %f890, %f1218;
	ld.shared.f32 	%f1239, [%r100+6912];
	ld.shared.f32 	%f1240, [%r100+6916];
	ld.shared.f32 	%f1241, [%r100+6920];
	ld.shared.f32 	%f1242, [%r100+6924];
	fma.rn.f32 	%f1243, %f1239, %f911, %f1223;
	fma.rn.f32 	%f1244, %f1239, %f912, %f1224;
	fma.rn.f32 	%f1245, %f1239, %f913, %f1225;
	fma.rn.f32 	%f1246, %f1239, %f914, %f1226;
	fma.rn.f32 	%f1247, %f1240, %f911, %f1227;
	fma.rn.f32 	%f1248, %f1240, %f912, %f1228;
	fma.rn.f32 	%f1249, %f1240, %f913, %f1229;
	fma.rn.f32 	%f1250, %f1240, %f914, %f1230;
	fma.rn.f32 	%f1251, %f1241, %f911, %f1231;
	fma.rn.f32 	%f1252, %f1241, %f912, %f1232;
	fma.rn.f32 	%f1253, %f1241, %f913, %f1233;
	fma.rn.f32 	%f1254, %f1241, %f914, %f1234;
	fma.rn.f32 	%f1255, %f1242, %f911, %f1235;
	fma.rn.f32 	%f1256, %f1242, %f912, %f1236;
	fma.rn.f32 	%f1257, %f1242, %f913, %f1237;
	fma.rn.f32 	%f1258, %f1242, %f914, %f1238;
	ld.shared.f32 	%f1259, [%r100+7424];
	ld.shared.f32 	%f1260, [%r100+7428];
	ld.shared.f32 	%f1261, [%r100+7432];
	ld.shared.f32 	%f1262, [%r100+7436];
	fma.rn.f32 	%f1263, %f1259, %f935, %f1243;
	fma.rn.f32 	%f1264, %f1259, %f936, %f1244;
	fma.rn.f32 	%f1265, %f1259, %f937, %f1245;
	fma.rn.f32 	%f1266, %f1259, %f938, %f1246;
	fma.rn.f32 	%f1267, %f1260, %f935, %f1247;
	fma.rn.f32 	%f1268, %f1260, %f936, %f1248;
	fma.rn.f32 	%f1269, %f1260, %f937, %f1249;
	fma.rn.f32 	%f1270, %f1260, %f938, %f1250;
	fma.rn.f32 	%f1271, %f1261, %f935, %f1251;
	fma.rn.f32 	%f1272, %f1261, %f936, %f1252;
	fma.rn.f32 	%f1273, %f1261, %f937, %f1253;
	fma.rn.f32 	%f1274, %f1261, %f938, %f1254;
	fma.rn.f32 	%f1275, %f1262, %f935, %f1255;
	fma.rn.f32 	%f1276, %f1262, %f936, %f1256;
	fma.rn.f32 	%f1277, %f1262, %f937, %f1257;
	fma.rn.f32 	%f1278, %f1262, %f938, %f1258;
	ld.shared.f32 	%f1279, [%r100+7936];
	ld.shared.f32 	%f1280, [%r100+7940];
	ld.shared.f32 	%f1281, [%r100+7944];
	ld.shared.f32 	%f1282, [%r100+7948];
	fma.rn.f32 	%f1283, %f1279, %f959, %f1263;
	fma.rn.f32 	%f1284, %f1279, %f960, %f1264;
	fma.rn.f32 	%f1285, %f1279, %f961, %f1265;
	fma.rn.f32 	%f1286, %f1279, %f962, %f1266;
	fma.rn.f32 	%f1287, %f1280, %f959, %f1267;
	fma.rn.f32 	%f1288, %f1280, %f960, %f1268;
	fma.rn.f32 	%f1289, %f1280, %f961, %f1269;
	fma.rn.f32 	%f1290, %f1280, %f962, %f1270;
	fma.rn.f32 	%f1291, %f1281, %f959, %f1271;
	fma.rn.f32 	%f1292, %f1281, %f960, %f1272;
	fma.rn.f32 	%f1293, %f1281, %f961, %f1273;
	fma.rn.f32 	%f1294, %f1281, %f962, %f1274;
	fma.rn.f32 	%f1295, %f1282, %f959, %f1275;
	fma.rn.f32 	%f1296, %f1282, %f960, %f1276;
	fma.rn.f32 	%f1297, %f1282, %f961, %f1277;
	fma.rn.f32 	%f1298, %f1282, %f962, %f1278;
	fma.rn.f32 	%f1299, %f1139, %f979, %f1506;
	fma.rn.f32 	%f1300, %f1139, %f980, %f1505;
	fma.rn.f32 	%f1301, %f1139, %f981, %f1504;
	fma.rn.f32 	%f1302, %f1139, %f982, %f1503;
	fma.rn.f32 	%f1303, %f1140, %f979, %f1502;
	fma.rn.f32 	%f1304, %f1140, %f980, %f1501;
	fma.rn.f32 	%f1305, %f1140, %f981, %f1500;
	fma.rn.f32 	%f1306, %f1140, %f982, %f1499;
	fma.rn.f32 	%f1307, %f1141, %f979, %f1498;
	fma.rn.f32 	%f1308, %f1141, %f980, %f1497;
	fma.rn.f32 	%f1309, %f1141, %f981, %f1496;
	fma.rn.f32 	%f1310, %f1141, %f982, %f1495;
	fma.rn.f32 	%f1311, %f1142, %f979, %f1494;
	fma.rn.f32 	%f1312, %f1142, %f980, %f1493;
	fma.rn.f32 	%f1313, %f1142, %f981, %f1492;
	fma.rn.f32 	%f1314, %f1142, %f982, %f1491;
	fma.rn.f32 	%f1315, %f1159, %f999, %f1299;
	fma.rn.f32 	%f1316, %f1159, %f1000, %f1300;
	fma.rn.f32 	%f1317, %f1159, %f1001, %f1301;
	fma.rn.f32 	%f1318, %f1159, %f1002, %f1302;
	fma.rn.f32 	%f1319, %f1160, %f999, %f1303;
	fma.rn.f32 	%f1320, %f1160, %f1000, %f1304;
	fma.rn.f32 	%f1321, %f1160, %f1001, %f1305;
	fma.rn.f32 	%f1322, %f1160, %f1002, %f1306;
	fma.rn.f32 	%f1323, %f1161, %f999, %f1307;
	fma.rn.f32 	%f1324, %f1161, %f1000, %f1308;
	fma.rn.f32 	%f1325, %f1161, %f1001, %f1309;
	fma.rn.f32 	%f1326, %f1161, %f1002, %f1310;
	fma.rn.f32 	%f1327, %f1162, %f999, %f1311;
	fma.rn.f32 	%f1328, %f1162, %f1000, %f1312;
	fma.rn.f32 	%f1329, %f1162, %f1001, %f1313;
	fma.rn.f32 	%f1330, %f1162, %f1002, %f1314;
	fma.rn.f32 	%f1331, %f1179, %f1019, %f1315;
	fma.rn.f32 	%f1332, %f1179, %f1020, %f1316;
	fma.rn.f32 	%f1333, %f1179, %f1021, %f1317;
	fma.rn.f32 	%f1334, %f1179, %f1022, %f1318;
	fma.rn.f32 	%f1335, %f1180, %f1019, %f1319;
	fma.rn.f32 	%f1336, %f1180, %f1020, %f1320;
	fma.rn.f32 	%f1337, %f1180, %f1021, %f1321;
	fma.rn.f32 	%f1338, %f1180, %f1022, %f1322;
	fma.rn.f32 	%f1339, %f1181, %f1019, %f1323;
	fma.rn.f32 	%f1340, %f1181, %f1020, %f1324;
	fma.rn.f32 	%f1341, %f1181, %f1021, %f1325;
	fma.rn.f32 	%f1342, %f1181, %f1022, %f1326;
	fma.rn.f32 	%f1343, %f1182, %f1019, %f1327;
	fma.rn.f32 	%f1344, %f1182, %f1020, %f1328;
	fma.rn.f32 	%f1345, %f1182, %f1021, %f1329;
	fma.rn.f32 	%f1346, %f1182, %f1022, %f1330;
	fma.rn.f32 	%f1347, %f1199, %f1039, %f1331;
	fma.rn.f32 	%f1348, %f1199, %f1040, %f1332;
	fma.rn.f32 	%f1349, %f1199, %f1041, %f1333;
	fma.rn.f32 	%f1350, %f1199, %f1042, %f1334;
	fma.rn.f32 	%f1351, %f1200, %f1039, %f1335;
	fma.rn.f32 	%f1352, %f1200, %f1040, %f1336;
	fma.rn.f32 	%f1353, %f1200, %f1041, %f1337;
	fma.rn.f32 	%f1354, %f1200, %f1042, %f1338;
	fma.rn.f32 	%f1355, %f1201, %f1039, %f1339;
	fma.rn.f32 	%f1356, %f1201, %f1040, %f1340;
	fma.rn.f32 	%f1357, %f1201, %f1041, %f1341;
	fma.rn.f32 	%f1358, %f1201, %f1042, %f1342;
	fma.rn.f32 	%f1359, %f1202, %f1039, %f1343;
	fma.rn.f32 	%f1360, %f1202, %f1040, %f1344;
	fma.rn.f32 	%f1361, %f1202, %f1041, %f1345;
	fma.rn.f32 	%f1362, %f1202, %f1042, %f1346;
	fma.rn.f32 	%f1363, %f1219, %f1059, %f1347;
	fma.rn.f32 	%f1364, %f1219, %f1060, %f1348;
	fma.rn.f32 	%f1365, %f1219, %f1061, %f1349;
	fma.rn.f32 	%f1366, %f1219, %f1062, %f1350;
	fma.rn.f32 	%f1367, %f1220, %f1059, %f1351;
	fma.rn.f32 	%f1368, %f1220, %f1060, %f1352;
	fma.rn.f32 	%f1369, %f1220, %f1061, %f1353;
	fma.rn.f32 	%f1370, %f1220, %f1062, %f1354;
	fma.rn.f32 	%f1371, %f1221, %f1059, %f1355;
	fma.rn.f32 	%f1372, %f1221, %f1060, %f1356;
	fma.rn.f32 	%f1373, %f1221, %f1061, %f1357;
	fma.rn.f32 	%f1374, %f1221, %f1062, %f1358;
	fma.rn.f32 	%f1375, %f1222, %f1059, %f1359;
	fma.rn.f32 	%f1376, %f1222, %f1060, %f1360;
	fma.rn.f32 	%f1377, %f1222, %f1061, %f1361;
	fma.rn.f32 	%f1378, %f1222, %f1062, %f1362;
	fma.rn.f32 	%f1379, %f1239, %f1079, %f1363;
	fma.rn.f32 	%f1380, %f1239, %f1080, %f1364;
	fma.rn.f32 	%f1381, %f1239, %f1081, %f1365;
	fma.rn.f32 	%f1382, %f1239, %f1082, %f1366;
	fma.rn.f32 	%f1383, %f1240, %f1079, %f1367;
	fma.rn.f32 	%f1384, %f1240, %f1080, %f1368;
	fma.rn.f32 	%f1385, %f1240, %f1081, %f1369;
	fma.rn.f32 	%f1386, %f1240, %f1082, %f1370;
	fma.rn.f32 	%f1387, %f1241, %f1079, %f1371;
	fma.rn.f32 	%f1388, %f1241, %f1080, %f1372;
	fma.rn.f32 	%f1389, %f1241, %f1081, %f1373;
	fma.rn.f32 	%f1390, %f1241, %f1082, %f1374;
	fma.rn.f32 	%f1391, %f1242, %f1079, %f1375;
	fma.rn.f32 	%f1392, %f1242, %f1080, %f1376;
	fma.rn.f32 	%f1393, %f1242, %f1081, %f1377;
	fma.rn.f32 	%f1394, %f1242, %f1082, %f1378;
	fma.rn.f32 	%f1395, %f1259, %f1099, %f1379;
	fma.rn.f32 	%f1396, %f1259, %f1100, %f1380;
	fma.rn.f32 	%f1397, %f1259, %f1101, %f1381;
	fma.rn.f32 	%f1398, %f1259, %f1102, %f1382;
	fma.rn.f32 	%f1399, %f1260, %f1099, %f1383;
	fma.rn.f32 	%f1400, %f1260, %f1100, %f1384;
	fma.rn.f32 	%f1401, %f1260, %f1101, %f1385;
	fma.rn.f32 	%f1402, %f1260, %f1102, %f1386;
	fma.rn.f32 	%f1403, %f1261, %f1099, %f1387;
	fma.rn.f32 	%f1404, %f1261, %f1100, %f1388;
	fma.rn.f32 	%f1405, %f1261, %f1101, %f1389;
	fma.rn.f32 	%f1406, %f1261, %f1102, %f1390;
	fma.rn.f32 	%f1407, %f1262, %f1099, %f1391;
	fma.rn.f32 	%f1408, %f1262, %f1100, %f1392;
	fma.rn.f32 	%f1409, %f1262, %f1101, %f1393;
	fma.rn.f32 	%f1410, %f1262, %f1102, %f1394;
	fma.rn.f32 	%f1411, %f1279, %f1119, %f1395;
	fma.rn.f32 	%f1412, %f1279, %f1120, %f1396;
	fma.rn.f32 	%f1413, %f1279, %f1121, %f1397;
	fma.rn.f32 	%f1414, %f1279, %f1122, %f1398;
	fma.rn.f32 	%f1415, %f1280, %f1119, %f1399;
	fma.rn.f32 	%f1416, %f1280, %f1120, %f1400;
	fma.rn.f32 	%f1417, %f1280, %f1121, %f1401;
	fma.rn.f32 	%f1418, %f1280, %f1122, %f1402;
	fma.rn.f32 	%f1419, %f1281, %f1119, %f1403;
	fma.rn.f32 	%f1420, %f1281, %f1120, %f1404;
	fma.rn.f32 	%f1421, %f1281, %f1121, %f1405;
	fma.rn.f32 	%f1422, %f1281, %f1122, %f1406;
	fma.rn.f32 	%f1423, %f1282, %f1119, %f1407;
	fma.rn.f32 	%f1424, %f1282, %f1120, %f1408;
	fma.rn.f32 	%f1425, %f1282, %f1121, %f1409;
	fma.rn.f32 	%f1426, %f1282, %f1122, %f1410;
	bar.sync 	0;
	mov.u32 	%r110, %ctaid.y;
	shl.b32 	%r111, %r110, 7;
	add.s32 	%r112, %r97, %r111;
	mov.u32 	%r113, %ctaid.x;
	shl.b32 	%r114, %r113, 7;
	or.b32  	%r115, %r106, %r114;
	mul.lo.s32 	%r116, %r112, %r126;
	add.s32 	%r117, %r115, %r116;
	mul.wide.s32 	%rd30, %r117, 4;
	add.s64 	%rd31, %rd29, %rd30;
	st.global.v4.f32 	[%rd31], {%f963, %f964, %f965, %f966};
	mul.wide.s32 	%rd32, %r126, 4;
	add.s64 	%rd33, %rd31, %rd32;
	st.global.v4.f32 	[%rd33], {%f967, %f968, %f969, %f970};
	shl.b32 	%r118, %r126, 1;
	add.s32 	%r119, %r116, %r118;
	add.s64 	%rd34, %rd33, %rd32;
	st.global.v4.f32 	[%rd34], {%f971, %f972, %f973, %f974};
	add.s32 	%r120, %r119, %r126;
	add.s64 	%rd35, %rd34, %rd32;
	st.global.v4.f32 	[%rd35], {%f975, %f976, %f977, %f978};
	st.global.v4.f32 	[%rd31+256], {%f1123, %f1124, %f1125, %f1126};
	st.global.v4.f32 	[%rd33+256], {%f1127, %f1128, %f1129, %f1130};
	st.global.v4.f32 	[%rd34+256], {%f1131, %f1132, %f1133, %f1134};
	st.global.v4.f32 	[%rd35+256], {%f1135, %f1136, %f1137, %f1138};
	mad.lo.s32 	%r121, %r126, 61, %r120;
	add.s32 	%r122, %r115, %r121;
	mul.wide.s32 	%rd36, %r122, 4;
	add.s64 	%rd37, %rd29, %rd36;
	st.global.v4.f32 	[%rd37], {%f1283, %f1284, %f1285, %f1286};
	add.s64 	%rd38, %rd37, %rd32;
	st.global.v4.f32 	[%rd38], {%f1287, %f1288, %f1289, %f1290};
	add.s64 	%rd39, %rd38, %rd32;
	st.global.v4.f32 	[%rd39], {%f1291, %f1292, %f1293, %f1294};
	add.s64 	%rd40, %rd39, %rd32;
	st.global.v4.f32 	[%rd40], {%f1295, %f1296, %f1297, %f1298};
	st.global.v4.f32 	[%rd37+256], {%f1411, %f1412, %f1413, %f1414};
	st.global.v4.f32 	[%rd38+256], {%f1415, %f1416, %f1417, %f1418};
	st.global.v4.f32 	[%rd39+256], {%f1419, %f1420, %f1421, %f1422};
	st.global.v4.f32 	[%rd40+256], {%f1423, %f1424, %f1425, %f1426};
	ret;

}


// ===== COMPILED SASS (sm_100) =====

	.target	sm_100

	.elftype	@"ET_EXEC"


//--------------------- .note.nv.tkinfo           --------------------------
	.section	.note.nv.tkinfo,"",@"SHT_NOTE"
	.sectionflags	@"SHF_NOTE_NV_TKINFO"
	.tkinfo
        /*0018*/ 	.word	0x00000002
        /*0030*/ 	.string	""
        /*0030*/ 	.string	"ptxas"
        /*0030*/ 	.string	"Cuda compilation tools, release 13.0, V13.0.88"
        /*0030*/ 	.string	"Build cuda_13.0.r13.0/compiler.36424714_0"
        /*0030*/ 	.string	"-arch sm_100 -m 64 "



//--------------------- .note.nv.cuinfo           --------------------------
	.section	.note.nv.cuinfo,"",@"SHT_NOTE"
	.sectionflags	@"SHF_NOTE_NV_CUINFO"
        /*0018*/ 	.short	0x0002
        /*001a*/ 	.short	0x0064
        /*001c*/ 	.short	0x0082
	.zero		2


//--------------------- .nv.info                  --------------------------
	.section	.nv.info,"",@"SHT_CUDA_INFO"
	.align	4


	//----- nvinfo : EIATTR_REGCOUNT
	.align		4
        /*0000*/ 	.byte	0x04, 0x2f
        /*0002*/ 	.short	(.L_1 - .L_0)
	.align		4
.L_0:
        /*0004*/ 	.word	index@(_Z9kernel_v6iiiPKfiS0_iPfi)
        /*0008*/ 	.word	0x0000007d


	//----- nvinfo : EIATTR_FRAME_SIZE
	.align		4
.L_1:
        /*000c*/ 	.byte	0x04, 0x11
        /*000e*/ 	.short	(.L_3 - .L_2)
	.align		4
.L_2:
        /*0010*/ 	.word	index@(_Z9kernel_v6iiiPKfiS0_iPfi)
        /*0014*/ 	.word	0x00000000


	//----- nvinfo : EIATTR_MIN_STACK_SIZE
	.align		4
.L_3:
        /*0018*/ 	.byte	0x04, 0x12
        /*001a*/ 	.short	(.L_5 - .L_4)
	.align		4
.L_4:
        /*001c*/ 	.word	index@(_Z9kernel_v6iiiPKfiS0_iPfi)
        /*0020*/ 	.word	0x00000000
.L_5:


//--------------------- .nv.compat                --------------------------
	.section	.nv.compat,"",@"SHT_CUDA_COMPAT_INFO"
	.align	4
        /*0000*/ 	.byte	0x02, 0x09, 0x00, 0x00, 0x02, 0x02, 0x01, 0x00, 0x02, 0x05, 0x05, 0x00, 0x03, 0x07, 0x01, 0x01
        /*0010*/ 	.byte	0x02, 0x03, 0x00, 0x00, 0x02, 0x06, 0x01, 0x00, 0x04, 0x0b, 0x08, 0x00, 0x09, 0x00, 0x00, 0x00
        /*0020*/ 	.byte	0x00, 0x00, 0x00, 0x00


//--------------------- .nv.info._Z9kernel_v6iiiPKfiS0_iPfi --------------------------
	.section	.nv.info._Z9kernel_v6iiiPKfiS0_iPfi,"",@"SHT_CUDA_INFO"
	.sectionflags	@""
	.align	4


	//----- nvinfo : EIATTR_CUDA_API_VERSION
	.align		4
        /*0000*/ 	.byte	0x04, 0x37
        /*0002*/ 	.short	(.L_7 - .L_6)
.L_6:
        /*0004*/ 	.word	0x00000082


	//----- nvinfo : EIATTR_KPARAM_INFO
	.align		4
.L_7:
        /*0008*/ 	.byte	0x04, 0x17
        /*000a*/ 	.short	(.L_9 - .L_8)
.L_8:
        /*000c*/ 	.word	0x00000000
        /*0010*/ 	.short	0x0008
        /*0012*/ 	.short	0x0038
        /*0014*/ 	.byte	0x00, 0xf0, 0x11, 0x00


	//----- nvinfo : EIATTR_KPARAM_INFO
	.align		4
.L_9:
        /*0018*/ 	.byte	0x04, 0x17
        /*001a*/ 	.short	(.L_11 - .L_10)
.L_10:
        /*001c*/ 	.word	0x00000000
        /*0020*/ 	.short	0x0007
        /*0022*/ 	.short	0x0030
        /*0024*/ 	.byte	0x00, 0xf5, 0x21, 0x00


	//----- nvinfo : EIATTR_KPARAM_INFO
	.align		4
.L_11:
        /*0028*/ 	.byte	0x04, 0x17
        /*002a*/ 	.short	(.L_13 - .L_12)
.L_12:
        /*002c*/ 	.word	0x00000000
        /*0030*/ 	.short	0x0006
        /*0032*/ 	.short	0x0028
        /*0034*/ 	.byte	0x00, 0xf0, 0x11, 0x00


	//----- nvinfo : EIATTR_KPARAM_INFO
	.align		4
.L_13:
        /*0038*/ 	.byte	0x04, 0x17
        /*003a*/ 	.short	(.L_15 - .L_14)
.L_14:
        /*003c*/ 	.word	0x00000000
        /*0040*/ 	.short	0x0005
        /*0042*/ 	.short	0x0020
        /*0044*/ 	.byte	0x00, 0xf5, 0x21, 0x00


	//----- nvinfo : EIATTR_KPARAM_INFO
	.align		4
.L_15:
        /*0048*/ 	.byte	0x04, 0x17
        /*004a*/ 	.short	(.L_17 - .L_16)
.L_16:
        /*004c*/ 	.word	0x00000000
        /*0050*/ 	.short	0x0004
        /*0052*/ 	.short	0x0018
        /*0054*/ 	.byte	0x00, 0xf0, 0x11, 0x00


	//----- nvinfo : EIATTR_KPARAM_INFO
	.align		4
.L_17:
        /*0058*/ 	.byte	0x04, 0x17
        /*005a*/ 	.short	(.L_19 - .L_18)
.L_18:
        /*005c*/ 	.word	0x00000000
        /*0060*/ 	.short	0x0003
        /*0062*/ 	.short	0x0010
        /*0064*/ 	.byte	0x00, 0xf5, 0x21, 0x00


	//----- nvinfo : EIATTR_KPARAM_INFO
	.align		4
.L_19:
        /*0068*/ 	.byte	0x04, 0x17
        /*006a*/ 	.short	(.L_21 - .L_20)
.L_20:
        /*006c*/ 	.word	0x00000000
        /*0070*/ 	.short	0x0002
        /*0072*/ 	.short	0x0008
        /*0074*/ 	.byte	0x00, 0xf0, 0x11, 0x00


	//----- nvinfo : EIATTR_KPARAM_INFO
	.align		4
.L_21:
        /*0078*/ 	.byte	0x04, 0x17
        /*007a*/ 	.short	(.L_23 - .L_22)
.L_22:
        /*007c*/ 	.word	0x00000000
        /*0080*/ 	.short	0x0001
        /*0082*/ 	.short	0x0004
        /*0084*/ 	.byte	0x00, 0xf0, 0x11, 0x00


	//----- nvinfo : EIATTR_KPARAM_INFO
	.align		4
.L_23:
        /*0088*/ 	.byte	0x04, 0x17
        /*008a*/ 	.short	(.L_25 - .L_24)
.L_24:
        /*008c*/ 	.word	0x00000000
        /*0090*/ 	.short	0x0000
        /*0092*/ 	.short	0x0000
        /*0094*/ 	.byte	0x00, 0xf0, 0x11, 0x00


	//----- nvinfo : EIATTR_SPARSE_MMA_MASK
	.align		4
.L_25:
        /*0098*/ 	.byte	0x03, 0x50
        /*009a*/ 	.short	0x0000


	//----- nvinfo : EIATTR_MAXREG_COUNT
	.align		4
        /*009c*/ 	.byte	0x03, 0x1b
        /*009e*/ 	.short	0x00ff


	//----- nvinfo : EIATTR_NUM_BARRIERS
	.align		4
        /*00a0*/ 	.byte	0x02, 0x4c
        /*00a2*/ 	.byte	0x01
	.zero		1


	//----- nvinfo : EIATTR_MERCURY_ISA_VERSION
	.align		4
        /*00a4*/ 	.byte	0x03, 0x5f
        /*00a6*/ 	.short	0x0101


	//----- nvinfo : EIATTR_VRC_CTA_INIT_COUNT
	.align		4
        /*00a8*/ 	.byte	0x02, 0x4a
	.zero		1
	.zero		1


	//----- nvinfo : EIATTR_EXIT_INSTR_OFFSETS
	.align		4
        /*00ac*/ 	.byte	0x04, 0x1c
        /*00ae*/ 	.short	(.L_27 - .L_26)


	//   ....[0]....
.L_26:
        /*00b0*/ 	.word	0x00005080


	//----- nvinfo : EIATTR_CBANK_PARAM_SIZE
	.align		4
.L_27:
        /*00b4*/ 	.byte	0x03, 0x19
        /*00b6*/ 	.short	0x003c


	//----- nvinfo : EIATTR_PARAM_CBANK
	.align		4
        /*00b8*/ 	.byte	0x04, 0x0a
        /*00ba*/ 	.short	(.L_29 - .L_28)
	.align		4
.L_28:
        /*00bc*/ 	.word	index@(.nv.constant0._Z9kernel_v6iiiPKfiS0_iPfi)
        /*00c0*/ 	.short	0x0380
        /*00c2*/ 	.short	0x003c


	//----- nvinfo : EIATTR_SW_WAR
	.align		4
.L_29:
        /*00c4*/ 	.byte	0x04, 0x36
        /*00c6*/ 	.short	(.L_31 - .L_30)
.L_30:
        /*00c8*/ 	.word	0x00000008
.L_31:


//--------------------- .nv.callgraph             --------------------------
	.section	.nv.callgraph,"",@"SHT_CUDA_CALLGRAPH"
	.align	4
	.sectionentsize	8
	.align		4
        /*0000*/ 	.word	0x00000000
	.align		4
        /*0004*/ 	.word	0xffffffff
	.align		4
        /*0008*/ 	.word	0x00000000
	.align		4
        /*000c*/ 	.word	0xfffffffe
	.align		4
        /*0010*/ 	.word	0x00000000
	.align		4
        /*0014*/ 	.word	0xfffffffd
	.align		4
        /*0018*/ 	.word	0x00000000
	.align		4
        /*001c*/ 	.word	0xfffffffc


//--------------------- .text._Z9kernel_v6iiiPKfiS0_iPfi --------------------------
	.section	.text._Z9kernel_v6iiiPKfiS0_iPfi,"ax",@progbits
	.align	128
        .global         _Z9kernel_v6iiiPKfiS0_iPfi
        .type           _Z9kernel_v6iiiPKfiS0_iPfi,@function
        .size           _Z9kernel_v6iiiPKfiS0_iPfi,(.L_x_3 - _Z9kernel_v6iiiPKfiS0_iPfi)
        .other          _Z9kernel_v6iiiPKfiS0_iPfi,@"STO_CUDA_ENTRY STV_DEFAULT"
_Z9kernel_v6iiiPKfiS0_iPfi:
.text._Z9kernel_v6iiiPKfiS0_iPfi:
[----:B------:R-:W-:Y:S01]  /*0000*/  LDC R1, c[0x0][0x37c] ;  /* 0x0000df00ff017b82 */ /* 0x000fe20000000800 */
[----:B------:R-:W0:Y:S01]  /*0010*/  S2R R95, SR_TID.Y ;  /* 0x00000000005f7919 */ /* 0x000e220000002200 */
[----:B------:R-:W0:Y:S06]  /*0020*/  LDCU UR4, c[0x0][0x360] ;  /* 0x00006c00ff0477ac */ /* 0x000e2c0008000800 */
[----:B------:R-:W1:Y:S01]  /*0030*/  LDC R82, c[0x0][0x3a8] ;  /* 0x0000ea00ff527b82 */ /* 0x000e620000000800 */
[----:B------:R-:W0:Y:S01]  /*0040*/  S2R R84, SR_TID.X ;  /* 0x0000000000547919 */ /* 0x000e220000002100 */
[----:B------:R-:W2:Y:S01]  /*0050*/  LDCU UR5, c[0x0][0x398] ;  /* 0x00007300ff0577ac */ /* 0x000ea20008000800 */
[----:B------:R-:W3:Y:S01]  /*0060*/  S2R R62, SR_CTAID.Y ;  /* 0x00000000003e7919 */ /* 0x000ee20000002600 */
[----:B------:R-:W4:Y:S01]  /*0070*/  LDCU.64 UR10, c[0x0][0x390] ;  /* 0x00007200ff0a77ac */ /* 0x000f220008000a00 */
[----:B------:R-:W5:Y:S01]  /*0080*/  S2R R60, SR_CTAID.X ;  /* 0x00000000003c7919 */ /* 0x000f620000002500 */
[----:B------:R-:W4:Y:S01]  /*0090*/  LDCU.64 UR12, c[0x0][0x3a0] ;  /* 0x00007400ff0c77ac */ /* 0x000f220008000a00 */
[----:B------:R-:W4:Y:S01]  /*00a0*/  LDCU.64 UR8, c[0x0][0x358] ;  /* 0x00006b00ff0877ac */ /* 0x000f220008000a00 */
[----:B------:R-:W4:Y:S01]  /*00b0*/  LDCU UR14, c[0x0][0x388] ;  /* 0x00007100ff0e77ac */ /* 0x000f220008000800 */
[----:B0-----:R-:W-:-:S05]  /*00c0*/  IMAD R30, R95, UR4, R84 ;  /* 0x000000045f1e7c24 */ /* 0x001fca000f8e0254 */
[--C-:B------:R-:W-:Y:S02]  /*00d0*/  SHF.R.U32.HI R7, RZ, 0x1, R30.reuse ;  /* 0x00000001ff077819 */ /* 0x100fe4000001161e */
[----:B------:R-:W-:Y:S02]  /*00e0*/  SHF.L.U32 R0, R30, 0x2, RZ ;  /* 0x000000021e007819 */ /* 0x000fe400000006ff */
[----:B---3--:R-:W-:Y:S02]  /*00f0*/  LEA R2, R62, R7, 0x7 ;  /* 0x000000073e027211 */ /* 0x008fe400078e38ff */
[C---:B------:R-:W-:Y:S02]  /*0100*/  LOP3.LUT R3, R0.reuse, 0x7c, RZ, 0xc0, !PT ;  /* 0x0000007c00037812 */ /* 0x040fe400078ec0ff */
[----:B------:R-:W-:Y:S01]  /*0110*/  LOP3.LUT R0, R0, 0x4, RZ, 0xc0, !PT ;  /* 0x0000000400007812 */ /* 0x000fe200078ec0ff */
[----:B--2---:R-:W-:Y:S01]  /*0120*/  IMAD R33, R2, UR5, RZ ;  /* 0x0000000502217c24 */ /* 0x004fe2000f8e02ff */
[----:B------:R-:W-:-:S02]  /*0130*/  SHF.R.U32.HI R31, RZ, 0x5, R30 ;  /* 0x00000005ff1f7819 */ /* 0x000fc4000001161e */
[----:B-----5:R-:W-:Y:S02]  /*0140*/  LEA R3, R60, R3, 0x7 ;  /* 0x000000033c037211 */ /* 0x020fe400078e38ff */
[----:B------:R-:W-:Y:S01]  /*0150*/  IADD3 R4, P0, PT, R0, R33, RZ ;  /* 0x0000002100047210 */ /* 0x000fe20007f1e0ff */
[----:B-1----:R-:W-:Y:S01]  /*0160*/  IMAD R0, R31, R82, RZ ;  /* 0x000000521f007224 */ /* 0x002fe200078e02ff */
[----:B------:R-:W-:Y:S02]  /*0170*/  SHF.R.S32.HI R28, RZ, 0x1f, R33 ;  /* 0x0000001fff1c7819 */ /* 0x000fe40000011421 */
[----:B------:R-:W-:Y:S02]  /*0180*/  SHF.R.S32.HI R5, RZ, 0x1f, R3 ;  /* 0x0000001fff057819 */ /* 0x000fe40000011403 */
[----:B------:R-:W-:Y:S02]  /*0190*/  IADD3.X R9, PT, PT, RZ, R28, RZ, P0, !PT ;  /* 0x0000001cff097210 */ /* 0x000fe400007fe4ff */
[----:B----4-:R-:W-:-:S02]  /*01a0*/  LEA R2, P0, R4, UR10, 0x2 ;  /* 0x0000000a04027c11 */ /* 0x010fc4000f8010ff */
[----:B------:R-:W-:Y:S02]  /*01b0*/  IADD3 R6, P1, PT, R3, R0, RZ ;  /* 0x0000000003067210 */ /* 0x000fe40007f3e0ff */
[----:B------:R-:W-:Y:S02]  /*01c0*/  LEA.HI.X R3, R4, UR11, R9, 0x2, P0 ;  /* 0x0000000b04037c11 */ /* 0x000fe400080f1409 */
[----:B------:R-:W-:Y:S02]  /*01d0*/  LEA.HI.X.SX32 R5, R0, R5, 0x1, P1 ;  /* 0x0000000500057211 */ /* 0x000fe400008f0eff */
[C---:B------:R-:W-:Y:S01]  /*01e0*/  LEA R4, P0, R6.reuse, UR12, 0x2 ;  /* 0x0000000c06047c11 */ /* 0x040fe2000f8010ff */
[----:B------:R0:W2:Y:S03]  /*01f0*/  LDG.E.128.CONSTANT R8, desc[UR8][R2.64] ;  /* 0x0000000802087981 */ /* 0x0000a6000c1e9d00 */
[----:B------:R-:W-:-:S05]  /*0200*/  LEA.HI.X R5, R6, UR13, R5, 0x2, P0 ;  /* 0x0000000d06057c11 */ /* 0x000fca00080f1405 */
[----:B------:R1:W3:Y:S01]  /*0210*/  LDG.E.128.CONSTANT R12, desc[UR8][R4.64] ;  /* 0x00000008040c7981 */ /* 0x0002e2000c1e9d00 */
[----:B------:R-:W4:Y:S01]  /*0220*/  S2UR UR5, SR_CgaCtaId ;  /* 0x00000000000579c3 */ /* 0x000f220000008800 */
[----:B------:R-:W-:Y:S01]  /*0230*/  UMOV UR4, 0x400 ;  /* 0x0000040000047882 */ /* 0x000fe20000000000 */
[C---:B------:R-:W-:Y:S02]  /*0240*/  SHF.L.U32 R0, R30.reuse, 0xb, RZ ;  /* 0x0000000b1e007819 */ /* 0x040fe400000006ff */
[----:B------:R-:W-:Y:S02]  /*0250*/  SHF.L.U32 R6, R30, 0x4, RZ ;  /* 0x000000041e067819 */ /* 0x000fe400000006ff */
[----:B------:R-:W-:Y:S02]  /*0260*/  LOP3.LUT R0, R0, 0x800, RZ, 0xc0, !PT ;  /* 0x0000080000007812 */ /* 0x000fe400078ec0ff */
[----:B0-----:R-:W-:Y:S01]  /*0270*/  LOP3.LUT R3, R6, 0x1f0, RZ, 0xc0, !PT ;  /* 0x000001f006037812 */ /* 0x001fe200078ec0ff */
[----:B----4-:R-:W-:-:S02]  /*0280*/  ULEA UR6, UR5, UR4, 0x18 ;  /* 0x0000000405067291 */ /* 0x010fc4000f8ec0ff */
[----:B------:R-:W-:-:S04]  /*0290*/  UIADD3 UR4, UPT, UPT, UR4, 0x2000, URZ ;  /* 0x0000200004047890 */ /* 0x000fc8000fffe0ff */
[----:B------:R-:W-:Y:S01]  /*02a0*/  ULEA UR5, UR5, UR4, 0x18 ;  /* 0x0000000405057291 */ /* 0x000fe2000f8ec0ff */
[----:B------:R-:W-:-:S05]  /*02b0*/  IADD3 R0, PT, PT, R0, UR6, RZ ;  /* 0x0000000600007c10 */ /* 0x000fca000fffe0ff */
[----:B------:R-:W-:Y:S02]  /*02c0*/  LEA R2, R31, UR5, 0x9 ;  /* 0x000000051f027c11 */ /* 0x000fe4000f8e48ff */
[----:B------:R-:W-:Y:S02]  /*02d0*/  LEA R0, R7, R0, 0x2 ;  /* 0x0000000007007211 */ /* 0x000fe400078e10ff */
[----:B------:R-:W-:Y:S01]  /*02e0*/  IADD3 R2, PT, PT, R2, R3, RZ ;  /* 0x0000000302027210 */ /* 0x000fe20007ffe0ff */
[----:B------:R-:W-:Y:S01]  /*02f0*/  UISETP.GE.AND UP0, UPT, UR14, 0x9, UPT ;  /* 0x000000090e00788c */ /* 0x000fe2000bf06270 */
[----:B------:R-:W-:Y:S02]  /*0300*/  HFMA2 R63, -RZ, RZ, 0, 0 ;  /* 0x00000000ff3f7431 */ /* 0x000fe400000001ff */
[----:B------:R-:W-:Y:S02]  /*0310*/  HFMA2 R85, -RZ, RZ, 0, 0 ;  /* 0x00000000ff557431 */ /* 0x000fe400000001ff */
[----:B------:R-:W-:Y:S01]  /*0320*/  HFMA2 R89, -RZ, RZ, 0, 0 ;  /* 0x00000000ff597431 */ /* 0x000fe200000001ff */
[----:B------:R-:W-:-:S02]  /*0330*/  CS2R R66, SRZ ;  /* 0x0000000000427805 */ /* 0x000fc4000001ff00 */
[----:B------:R-:W-:Y:S02]  /*0340*/  CS2R R72, SRZ ;  /* 0x0000000000487805 */ /* 0x000fe4000001ff00 */
[----:B------:R-:W-:Y:S02]  /*0350*/  CS2R R64, SRZ ;  /* 0x0000000000407805 */ /* 0x000fe4000001ff00 */
[----:B------:R-:W-:Y:S02]  /*0360*/  CS2R R70, SRZ ;  /* 0x0000000000467805 */ /* 0x000fe4000001ff00 */
[----:B------:R-:W-:Y:S02]  /*0370*/  CS2R R58, SRZ ;  /* 0x00000000003a7805 */ /* 0x000fe4000001ff00 */
[----:B------:R-:W-:Y:S02]  /*0380*/  CS2R R68, SRZ ;  /* 0x0000000000447805 */ /* 0x000fe4000001ff00 */
[----:B------:R-:W-:-:S02]  /*0390*/  CS2R R56, SRZ ;  /* 0x0000000000387805 */ /* 0x000fc4000001ff00 */
[----:B------:R-:W-:Y:S02]  /*03a0*/  CS2R R26, SRZ ;  /* 0x00000000001a7805 */ /* 0x000fe4000001ff00 */
[----:B------:R-:W-:Y:S02]  /*03b0*/  CS2R R24, SRZ ;  /* 0x0000000000187805 */ /* 0x000fe4000001ff00 */
[----:B------:R-:W-:Y:S02]  /*03c0*/  CS2R R22, SRZ ;  /* 0x0000000000167805 */ /* 0x000fe4000001ff00 */
[----:B------:R-:W-:Y:S02]  /*03d0*/  MOV R61, RZ ;  /* 0x000000ff003d7202 */ /* 0x000fe40000000f00 */
[----:B------:R-:W-:Y:S02]  /*03e0*/  CS2R R20, SRZ ;  /* 0x0000000000147805 */ /* 0x000fe4000001ff00 */
[----:B------:R-:W-:-:S02]  /*03f0*/  CS2R R18, SRZ ;  /* 0x0000000000127805 */ /* 0x000fc4000001ff00 */
[----:B------:R-:W-:Y:S02]  /*0400*/  CS2R R16, SRZ ;  /* 0x0000000000107805 */ /* 0x000fe4000001ff00 */
[----:B-1----:R-:W-:Y:S02]  /*0410*/  CS2R R4, SRZ ;  /* 0x0000000000047805 */ /* 0x002fe4000001ff00 */
[----:B------:R-:W-:Y:S02]  /*0420*/  CS2R R6, SRZ ;  /* 0x0000000000067805 */ /* 0x000fe4000001ff00 */
[----:B------:R-:W-:Y:S02]  /*0430*/  CS2R R80, SRZ ;  /* 0x0000000000507805 */ /* 0x000fe4000001ff00 */
[----:B------:R-:W-:Y:S02]  /*0440*/  MOV R83, RZ ;  /* 0x000000ff00537202 */ /* 0x000fe40000000f00 */
[----:B------:R-:W-:-:S02]  /*0450*/  CS2R R74, SRZ ;  /* 0x00000000004a7805 */ /* 0x000fc4000001ff00 */
[----:B------:R-:W-:Y:S02]  /*0460*/  CS2R R78, SRZ ;  /* 0x00000000004e7805 */ /* 0x000fe4000001ff00 */
[----:B------:R-:W-:Y:S02]  /*0470*/  CS2R R54, SRZ ;  /* 0x0000000000367805 */ /* 0x000fe4000001ff00 */
[----:B------:R-:W-:Y:S02]  /*0480*/  CS2R R76, SRZ ;  /* 0x00000000004c7805 */ /* 0x000fe4000001ff00 */
[----:B------:R-:W-:Y:S02]  /*0490*/  CS2R R48, SRZ ;  /* 0x0000000000307805 */ /* 0x000fe4000001ff00 */
[----:B------:R-:W-:Y:S02]  /*04a0*/  CS2R R50, SRZ ;  /* 0x0000000000327805 */ /* 0x000fe4000001ff00 */
[----:B------:R-:W-:-:S02]  /*04b0*/  MOV R87, RZ ;  /* 0x000000ff00577202 */ /* 0x000fc40000000f00 */
[----:B------:R-:W-:Y:S02]  /*04c0*/  CS2R R52, SRZ ;  /* 0x0000000000347805 */ /* 0x000fe4000001ff00 */
[----:B------:R-:W-:Y:S01]  /*04d0*/  MOV R91, RZ ;  /* 0x000000ff005b7202 */ /* 0x000fe20000000f00 */
[----:B--2---:R-:W-:Y:S04]  /*04e0*/  STS [R0], R8 ;  /* 0x0000000800007388 */ /* 0x004fe80000000800 */
[----:B------:R0:W-:Y:S04]  /*04f0*/  STS [R0+0x200], R9 ;  /* 0x0002000900007388 */ /* 0x0001e80000000800 */
[----:B------:R-:W-:Y:S04]  /*0500*/  STS [R0+0x400], R10 ;  /* 0x0004000a00007388 */ /* 0x000fe80000000800 */
[----:B------:R1:W-:Y:S04]  /*0510*/  STS [R0+0x600], R11 ;  /* 0x0006000b00007388 */ /* 0x0003e80000000800 */
[----:B---3--:R2:W-:Y:S01]  /*0520*/  STS.128 [R2], R12 ;  /* 0x0000000c02007388 */ /* 0x0085e20000000c00 */
[----:B0-----:R-:W-:Y:S01]  /*0530*/  CS2R R8, SRZ ;  /* 0x0000000000087805 */ /* 0x001fe2000001ff00 */
[----:B-1----:R-:W-:Y:S01]  /*0540*/  HFMA2 R0, -RZ, RZ, 0, 0 ;  /* 0x00000000ff007431 */ /* 0x002fe200000001ff */
[----:B------:R-:W-:-:S02]  /*0550*/  CS2R R10, SRZ ;  /* 0x00000000000a7805 */ /* 0x000fc4000001ff00 */
[----:B--2---:R-:W-:Y:S02]  /*0560*/  CS2R R14, SRZ ;  /* 0x00000000000e7805 */ /* 0x004fe4000001ff00 */
[----:B------:R-:W-:Y:S02]  /*0570*/  CS2R R12, SRZ ;  /* 0x00000000000c7805 */ /* 0x000fe4000001ff00 */
[----:B------:R-:W-:Y:S01]  /*0580*/  CS2R R2, SRZ ;  /* 0x0000000000027805 */ /* 0x000fe2000001ff00 */
[----:B------:R-:W-:Y:S06]  /*0590*/  BAR.SYNC.DEFER_BLOCKING 0x0 ;  /* 0x0000000000007b1d */ /* 0x000fec0000010000 */
[----:B------:R-:W-:Y:S05]  /*05a0*/  BRA.U !UP0, `(.L_x_0) ;  /* 0x0000002508747547 */ /* 0x000fea000b800000 */
[C---:B------:R-:W-:Y:S01]  /*05b0*/  SHF.L.U64.HI R29, R33.reuse, 0x2, R28 ;  /* 0x00000002211d7819 */ /* 0x040fe2000001021c */
[----:B------:R-:W-:Y:S01]  /*05c0*/  UMOV UR4, URZ ;  /* 0x000000ff00047c82 */ /* 0x000fe20008000000 */
[----:B------:R-:W-:Y:S02]  /*05d0*/  SHF.L.U32 R28, R33, 0x2, RZ ;  /* 0x00000002211c7819 */ /* 0x000fe400000006ff */
[----:B------:R-:W-:Y:S02]  /*05e0*/  LOP3.LUT R33, R30, 0x1, RZ, 0xc0, !PT ;  /* 0x000000011e217812 */ /* 0x000fe400078ec0ff */
[----:B------:R-:W-:Y:S02]  /*05f0*/  IADD3 R31, PT, PT, R31, 0x8, RZ ;  /* 0x000000081f1f7810 */ /* 0x000fe40007ffe0ff */
[----:B------:R-:W-:Y:S01]  /*0600*/  MOV R66, RZ ;  /* 0x000000ff00427202 */ /* 0x000fe20000000f00 */
[----:B------:R-:W-:Y:S01]  /*0610*/  IMAD.WIDE.U32 R28, R33, 0x10, R28 ;  /* 0x00000010211c7825 */ /* 0x000fe200078e001c */
[----:B------:R-:W-:-:S03]  /*0620*/  MOV R90, RZ ;  /* 0x000000ff005a7202 */ /* 0x000fc60000000f00 */
[----:B------:R-:W-:Y:S01]  /*0630*/  IMAD R97, R31, R82, RZ ;  /* 0x000000521f617224 */ /* 0x000fe200078e02ff */
[----:B------:R-:W-:-:S04]  /*0640*/  IADD3 R92, P0, PT, R28, UR10, RZ ;  /* 0x0000000a1c5c7c10 */ /* 0x000fc8000ff1e0ff */
[----:B------:R-:W-:-:S04]  /*0650*/  IADD3 R92, P1, PT, R92, 0x20, RZ ;  /* 0x000000205c5c7810 */ /* 0x000fc80007f3e0ff */
[----:B------:R-:W-:-:S09]  /*0660*/  IADD3.X R93, PT, PT, RZ, UR11, R29, P1, P0 ;  /* 0x0000000bff5d7c10 */ /* 0x000fd20008fe041d */
.L_x_1:
[----:B------:R-:W0:Y:S01]  /*0670*/  LDCU UR7, c[0x0][0x360] ;  /* 0x00006c00ff0777ac */ /* 0x000e220008000800 */
[----:B------:R-:W-:-:S04]  /*0680*/  SHF.L.U32 R28, R90, 0xc, RZ ;  /* 0x0000000c5a1c7819 */ /* 0x000fc800000006ff */
[----:B------:R-:W-:Y:S01]  /*0690*/  LOP3.LUT R42, R28, 0x1000, RZ, 0xc0, !PT ;  /* 0x000010001c2a7812 */ /* 0x000fe200078ec0ff */
[----:B0-----:R-:W-:-:S05]  /*06a0*/  IMAD R40, R95, UR7, R84 ;  /* 0x000000075f287c24 */ /* 0x001fca000f8e0254 */
[C---:B------:R-:W-:Y:S02]  /*06b0*/  SHF.L.U32 R41, R40.reuse, 0x2, RZ ;  /* 0x0000000228297819 */ /* 0x040fe400000006ff */
[----:B------:R-:W-:Y:S02]  /*06c0*/  SHF.R.U32.HI R86, RZ, 0x1, R40 ;  /* 0x00000001ff567819 */ /* 0x000fe40000011628 */
[C---:B------:R-:W-:Y:S02]  /*06d0*/  SHF.L.U32 R30, R40.reuse, 0x1, RZ ;  /* 0x00000001281e7819 */ /* 0x040fe400000006ff */
[----:B------:R-:W-:Y:S02]  /*06e0*/  SHF.L.U32 R29, R40, 0x3, RZ ;  /* 0x00000003281d7819 */ /* 0x000fe400000006ff */
[----:B------:R-:W-:Y:S02]  /*06f0*/  LOP3.LUT R31, R41, 0x4, RZ, 0xc0, !PT ;  /* 0x00000004291f7812 */ /* 0x000fe400078ec0ff */
[----:B------:R-:W-:-:S02]  /*0700*/  LOP3.LUT R30, R30, 0xc0, RZ, 0xc0, !PT ;  /* 0x000000c01e1e7812 */ /* 0x000fc400078ec0ff */
[----:B------:R-:W-:Y:S02]  /*0710*/  LOP3.LUT R29, R29, 0x70, RZ, 0xc0, !PT ;  /* 0x000000701d1d7812 */ /* 0x000fe400078ec0ff */
[----:B------:R-:W-:Y:S02]  /*0720*/  LOP3.LUT R31, R31, 0x8, R86, 0xf8, !PT ;  /* 0x000000081f1f7812 */ /* 0x000fe400078ef856 */
[----:B------:R-:W-:Y:S02]  /*0730*/  LOP3.LUT R29, R29, 0x3fff80, R40, 0xf8, !PT ;  /* 0x003fff801d1d7812 */ /* 0x000fe400078ef828 */
[----:B------:R-:W-:Y:S02]  /*0740*/  LEA R31, R31, R30, 0x2 ;  /* 0x0000001e1f1f7211 */ /* 0x000fe400078e10ff */
[----:B------:R-:W-:Y:S02]  /*0750*/  LOP3.LUT R41, R41, 0x7c, RZ, 0xc0, !PT ;  /* 0x0000007c29297812 */ /* 0x000fe400078ec0ff */
[----:B------:R-:W-:-:S02]  /*0760*/  SHF.L.U32 R43, R40, 0xb, RZ ;  /* 0x0000000b282b7819 */ /* 0x000fc400000006ff */
[----:B------:R-:W-:Y:S02]  /*0770*/  SHF.L.U32 R44, R40, 0x4, RZ ;  /* 0x00000004282c7819 */ /* 0x000fe400000006ff */
[--C-:B------:R-:W-:Y:S02]  /*0780*/  IADD3 R94, PT, PT, R29, UR6, R42.reuse ;  /* 0x000000061d5e7c10 */ /* 0x100fe4000fffe02a */
[----:B------:R-:W-:Y:S02]  /*0790*/  IADD3 R96, PT, PT, R31, UR5, R42 ;  /* 0x000000051f607c10 */ /* 0x000fe4000fffe02a */
[----:B------:R-:W-:Y:S01]  /*07a0*/  LEA R40, R60, R41, 0x7 ;  /* 0x000000293c287211 */ /* 0x000fe200078e38ff */
[----:B------:R-:W-:Y:S01]  /*07b0*/  LDS.128 R28, [R94] ;  /* 0x000000005e1c7984 */ /* 0x000fe20000000c00 */
[----:B------:R-:W-:Y:S02]  /*07c0*/  LOP3.LUT R42, R42, 0x1000, RZ, 0x3c, !PT ;  /* 0x000010002a2a7812 */ /* 0x000fe400078e3cff */
[----:B------:R-:W-:Y:S01]  /*07d0*/  LOP3.LUT R43, R43, 0x800, RZ, 0xc0, !PT ;  /* 0x000008002b2b7812 */ /* 0x000fe200078ec0ff */
[----:B------:R-:W0:Y:S01]  /*07e0*/  LDS.128 R32, [R96] ;  /* 0x0000000060207984 */ /* 0x000e220000000c00 */
[----:B------:R-:W-:-:S02]  /*07f0*/  LOP3.LUT R41, R44, 0xfffffe00, RZ, 0xc0, !PT ;  /* 0xfffffe002c297812 */ /* 0x000fc400078ec0ff */
[----:B------:R-:W-:Y:S01]  /*0800*/  SHF.R.S32.HI R46, RZ, 0x1f, R40 ;  /* 0x0000001fff2e7819 */ /* 0x000fe20000011428 */
[----:B------:R-:W1:Y:S01]  /*0810*/  LDS.128 R36, [R96+0x100] ;  /* 0x0001000060247984 */ /* 0x000e620000000c00 */
[----:B------:R-:W-:Y:S02]  /*0820*/  IADD3 R99, P0, PT, R40, R97, RZ ;  /* 0x0000006128637210 */ /* 0x000fe40007f1e0ff */
[----:B------:R-:W-:Y:S02]  /*0830*/  IADD3 R45, PT, PT, R43, UR6, R42 ;  /* 0x000000062b2d7c10 */ /* 0x000fe4000fffe02a */
[----:B------:R-:W-:Y:S02]  /*0840*/  IADD3 R88, PT, PT, R42, UR5, R41 ;  /* 0x000000052a587c10 */ /* 0x000fe4000fffe029 */
[----:B------:R-:W2:Y:S01]  /*0850*/  LDS.128 R40, [R94+0x100] ;  /* 0x000100005e287984 */ /* 0x000ea20000000c00 */
[----:B------:R-:W-:Y:S02]  /*0860*/  LOP3.LUT R47, R44, 0x1f0, RZ, 0xc0, !PT ;  /* 0x000001f02c2f7812 */ /* 0x000fe400078ec0ff */
[----:B------:R-:W-:-:S02]  /*0870*/  LEA.HI.X.SX32 R46, R97, R46, 0x1, P0 ;  /* 0x0000002e612e7211 */ /* 0x000fc400000f0eff */
[C---:B------:R-:W-:Y:S02]  /*0880*/  LEA R98, P0, R99.reuse, UR12, 0x2 ;  /* 0x0000000c63627c11 */ /* 0x040fe4000f8010ff */
[----:B------:R-:W-:Y:S02]  /*0890*/  LEA R86, R86, R45, 0x2 ;  /* 0x0000002d56567211 */ /* 0x000fe400078e10ff */
[----:B------:R-:W-:Y:S02]  /*08a0*/  IADD3 R88, PT, PT, R88, R47, RZ ;  /* 0x0000002f58587210 */ /* 0x000fe40007ffe0ff */
[----:B------:R-:W-:Y:S02]  /*08b0*/  LEA.HI.X R99, R99, UR13, R46, 0x2, P0 ;  /* 0x0000000d63637c11 */ /* 0x000fe400080f142e */
[----:B------:R-:W-:Y:S01]  /*08c0*/  LDS.128 R44, [R94+0x200] ;  /* 0x000200005e2c7984 */ /* 0x000fe20000000c00 */
[C---:B0-----:R-:W-:Y:S01]  /*08d0*/  FFMA R101, R28.reuse, R32, R55 ;  /* 0x000000201c657223 */ /* 0x041fe20000000037 */
[C---:B------:R-:W-:Y:S01]  /*08e0*/  FFMA R100, R28.reuse, R33, R52 ;  /* 0x000000211c647223 */ /* 0x040fe20000000034 */
[C---:B------:R-:W-:Y:S01]  /*08f0*/  FFMA R103, R28.reuse, R34, R53 ;  /* 0x000000221c677223 */ /* 0x040fe20000000035 */
[C---:B------:R-:W-:Y:S01]  /*0900*/  FFMA R102, R28.reuse, R35, R50 ;  /* 0x000000231c667223 */ /* 0x040fe20000000032 */
[C---:B-1----:R-:W-:Y:S01]  /*0910*/  FFMA R105, R28.reuse, R36, R51 ;  /* 0x000000241c697223 */ /* 0x042fe20000000033 */
[C---:B------:R-:W-:Y:S01]  /*0920*/  FFMA R104, R28.reuse, R37, R48 ;  /* 0x000000251c687223 */ /* 0x040fe20000000030 */
[C---:B------:R-:W-:Y:S01]  /*0930*/  FFMA R107, R28.reuse, R38, R49 ;  /* 0x000000261c6b7223 */ /* 0x040fe20000000031 */
[----:B------:R-:W-:Y:S01]  /*0940*/  FFMA R28, R28, R39, R68 ;  /* 0x000000271c1c7223 */ /* 0x000fe20000000044 */
[----:B------:R-:W-:Y:S01]  /*0950*/  FFMA R81, R32, R29, R81 ;  /* 0x0000001d20517223 */ /* 0x000fe20000000051 */
[C---:B------:R-:W-:Y:S01]  /*0960*/  FFMA R72, R29.reuse, R33, R72 ;  /* 0x000000211d487223 */ /* 0x040fe20000000048 */
[C---:B------:R-:W-:Y:S01]  /*0970*/  FFMA R79, R29.reuse, R34, R79 ;  /* 0x000000221d4f7223 */ /* 0x040fe2000000004f */
[C---:B------:R-:W-:Y:S01]  /*0980*/  FFMA R70, R29.reuse, R35, R70 ;  /* 0x000000231d467223 */ /* 0x040fe20000000046 */
[----:B------:R-:W-:Y:S01]  /*0990*/  FFMA R77, R36, R29, R77 ;  /* 0x0000001d244d7223 */ /* 0x000fe2000000004d */
[C---:B------:R-:W-:Y:S01]  /*09a0*/  FFMA R68, R29.reuse, R37, R54 ;  /* 0x000000251d447223 */ /* 0x040fe20000000036 */
[C---:B------:R-:W-:Y:S01]  /*09b0*/  FFMA R75, R29.reuse, R38, R75 ;  /* 0x000000261d4b7223 */ /* 0x040fe2000000004b */
[----:B------:R-:W-:Y:S01]  /*09c0*/  FFMA R78, R29, R39, R78 ;  /* 0x000000271d4e7223 */ /* 0x000fe2000000004e */
        /* <DEDUP_REMOVED lines=16> */
[C---:B--2---:R-:W-:Y:S01]  /*0ad0*/  FFMA R31, R32.reuse, R40, R7 ;  /* 0x00000028201f7223 */ /* 0x044fe20000000007 */
[----:B------:R-:W-:Y:S01]  /*0ae0*/  FFMA R80, R32, R41, R4 ;  /* 0x0000002920507223 */ /* 0x000fe20000000004 */
[----:B------:R-:W0:Y:S01]  /*0af0*/  LDS.128 R48, [R96+0x200] ;  /* 0x0002000060307984 */ /* 0x000e220000000c00 */
[----:B------:R-:W-:Y:S01]  /*0b00*/  FFMA R15, R40, R33, R15 ;  /* 0x00000021280f7223 */ /* 0x000fe2000000000f */
[C---:B------:R-:W-:Y:S01]  /*0b10*/  FFMA R10, R33.reuse, R41, R10 ;  /* 0x00000029210a7223 */ /* 0x040fe2000000000a */
[CC--:B------:R-:W-:Y:S01]  /*0b20*/  FFMA R109, R33.reuse, R42.reuse, R17 ;  /* 0x0000002a216d7223 */ /* 0x0c0fe20000000011 */
[----:B------:R-:W1:Y:S01]  /*0b30*/  LDS.128 R4, [R94+0x300] ;  /* 0x000300005e047984 */ /* 0x000e620000000c00 */
[-C--:B------:R-:W-:Y:S01]  /*0b40*/  FFMA R14, R33, R43.reuse, R14 ;  /* 0x0000002b210e7223 */ /* 0x080fe2000000000e */
[C---:B------:R-:W-:Y:S01]  /*0b50*/  FFMA R9, R32.reuse, R42, R9 ;  /* 0x0000002a20097223 */ /* 0x040fe20000000009 */
[----:B------:R-:W-:Y:S01]  /*0b60*/  FFMA R12, R32, R43, R12 ;  /* 0x0000002b200c7223 */ /* 0x000fe2000000000c */
[----:B------:R-:W2:Y:S01]  /*0b70*/  LDS.128 R52, [R96+0x300] ;  /* 0x0003000060347984 */ /* 0x000ea20000000c00 */
[----:B------:R-:W-:Y:S01]  /*0b80*/  FFMA R33, R40, R34, R19 ;  /* 0x0000002228217223 */ /* 0x000fe20000000013 */
[C---:B------:R-:W-:Y:S01]  /*0b90*/  FFMA R111, R34.reuse, R41, R21 ;  /* 0x00000029226f7223 */ /* 0x040fe20000000015 */
[CC--:B------:R-:W-:Y:S01]  /*0ba0*/  FFMA R113, R34.reuse, R42.reuse, R23 ;  /* 0x0000002a22717223 */ /* 0x0c0fe20000000017 */
[----:B------:R-:W-:Y:S01]  /*0bb0*/  FFMA R34, R34, R43, R18 ;  /* 0x0000002b22227223 */ /* 0x000fe20000000012 */
[----:B------:R-:W-:Y:S01]  /*0bc0*/  FFMA R115, R40, R35, R25 ;  /* 0x0000002328737223 */ /* 0x000fe20000000019 */
[C---:B------:R-:W-:Y:S01]  /*0bd0*/  FFMA R32, R35.reuse, R41, R16 ;  /* 0x0000002923207223 */ /* 0x040fe20000000010 */
[----:B------:R-:W-:Y:S01]  /*0be0*/  FFMA R117, R35, R42, R27 ;  /* 0x0000002a23757223 */ /* 0x000fe2000000001b */
[----:B------:R-:W-:Y:S01]  /*0bf0*/  FFMA R57, R36, R40, R57 ;  /* 0x0000002824397223 */ /* 0x000fe20000000039 */
[C---:B------:R-:W-:Y:S01]  /*0c00*/  FFMA R59, R40.reuse, R37, R59 ;  /* 0x00000025283b7223 */ /* 0x040fe2000000003b */
[----:B------:R-:W-:Y:S01]  /*0c10*/  FFMA R61, R40, R38, R61 ;  /* 0x00000026283d7223 */ /* 0x000fe2000000003d */
[-C--:B------:R-:W-:Y:S01]  /*0c20*/  FFMA R110, R37, R41.reuse, R24 ;  /* 0x00000029256e7223 */ /* 0x080fe20000000018 */
[----:B------:R-:W-:Y:S01]  /*0c30*/  FFMA R112, R39, R41, R26 ;  /* 0x0000002927707223 */ /* 0x000fe2000000001a */
[-C--:B------:R-:W-:Y:S01]  /*0c40*/  FFMA R67, R36, R42.reuse, R67 ;  /* 0x0000002a24437223 */ /* 0x080fe20000000043 */
[-C--:B------:R-:W-:Y:S01]  /*0c50*/  FFMA R56, R37, R42.reuse, R56 ;  /* 0x0000002a25387223 */ /* 0x080fe20000000038 */
[-C--:B------:R-:W-:Y:S01]  /*0c60*/  FFMA R69, R38, R42.reuse, R69 ;  /* 0x0000002a26457223 */ /* 0x080fe20000000045 */
[----:B------:R-:W-:Y:S01]  /*0c70*/  FFMA R108, R35, R43, R20 ;  /* 0x0000002b236c7223 */ /* 0x000fe20000000014 */
[----:B------:R-:W-:Y:S01]  /*0c80*/  FFMA R40, R40, R39, R22 ;  /* 0x0000002728287223 */ /* 0x000fe20000000016 */
[-C--:B------:R-:W-:Y:S01]  /*0c90*/  FFMA R63, R36, R41.reuse, R63 ;  /* 0x00000029243f7223 */ /* 0x080fe2000000003f */
[----:B------:R-:W-:Y:S01]  /*0ca0*/  FFMA R65, R38, R41, R65 ;  /* 0x0000002926417223 */ /* 0x000fe20000000041 */
[----:B------:R-:W-:Y:S01]  /*0cb0*/  FFMA R42, R39, R42, R58 ;  /* 0x0000002a272a7223 */ /* 0x000fe2000000003a */
[-C--:B------:R-:W-:Y:S01]  /*0cc0*/  FFMA R71, R36, R43.reuse, R71 ;  /* 0x0000002b24477223 */ /* 0x080fe20000000047 */
[-C--:B------:R-:W-:Y:S01]  /*0cd0*/  FFMA R64, R37, R43.reuse, R64 ;  /* 0x0000002b25407223 */ /* 0x080fe20000000040 */
[-C--:B------:R-:W-:Y:S01]  /*0ce0*/  FFMA R73, R38, R43.reuse, R73 ;  /* 0x0000002b26497223 */ /* 0x080fe20000000049 */
[----:B------:R-:W-:Y:S01]  /*0cf0*/  FFMA R66, R39, R43, R66 ;  /* 0x0000002b27427223 */ /* 0x000fe20000000042 */
[----:B------:R-:W-:Y:S04]  /*0d00*/  LDS.128 R16, [R94+0x400] ;  /* 0x000400005e107984 */ /* 0x000fe80000000c00 */
[----:B------:R-:W3:Y:S01]  /*0d10*/  LDS.128 R24, [R96+0x500] ;  /* 0x0005000060187984 */ /* 0x000ee20000000c00 */
[C---:B0-----:R-:W-:Y:S01]  /*0d20*/  FFMA R101, R44.reuse, R48, R101 ;  /* 0x000000302c657223 */ /* 0x041fe20000000065 */
[-C--:B------:R-:W-:Y:S01]  /*0d30*/  FFMA R103, R44, R50.reuse, R103 ;  /* 0x000000322c677223 */ /* 0x080fe20000000067 */
[C---:B------:R-:W-:Y:S01]  /*0d40*/  FFMA R81, R48.reuse, R45, R81 ;  /* 0x0000002d30517223 */ /* 0x040fe20000000051 */
[----:B------:R-:W-:Y:S01]  /*0d50*/  FFMA R79, R45, R50, R79 ;  /* 0x000000322d4f7223 */ /* 0x000fe2000000004f */
[----:B------:R-:W-:Y:S01]  /*0d60*/  FFMA R91, R48, R46, R91 ;  /* 0x0000002e305b7223 */ /* 0x000fe2000000005b */
[-C--:B------:R-:W-:Y:S01]  /*0d70*/  FFMA R87, R46, R50.reuse, R87 ;  /* 0x000000322e577223 */ /* 0x080fe20000000057 */
[----:B------:R-:W0:Y:S01]  /*0d80*/  LDS.128 R20, [R96+0x400] ;  /* 0x0004000060147984 */ /* 0x000e220000000c00 */
[C---:B------:R-:W-:Y:S01]  /*0d90*/  FFMA R13, R48.reuse, R47, R13 ;  /* 0x0000002f300d7223 */ /* 0x040fe2000000000d */
[----:B------:R-:W-:Y:S01]  /*0da0*/  FFMA R35, R47, R50, R11 ;  /* 0x000000322f237223 */ /* 0x000fe2000000000b */
[C---:B-1----:R-:W-:Y:S01]  /*0db0*/  FFMA R31, R48.reuse, R4, R31 ;  /* 0x00000004301f7223 */ /* 0x042fe2000000001f */
[C---:B------:R-:W-:Y:S01]  /*0dc0*/  FFMA R80, R48.reuse, R5, R80 ;  /* 0x0000000530507223 */ /* 0x040fe20000000050 */
[C---:B------:R-:W-:Y:S01]  /*0dd0*/  FFMA R37, R48.reuse, R6, R9 ;  /* 0x0000000630257223 */ /* 0x040fe20000000009 */
[----:B------:R-:W-:Y:S01]  /*0de0*/  FFMA R12, R48, R7, R12 ;  /* 0x00000007300c7223 */ /* 0x000fe2000000000c */
[----:B------:R-:W-:Y:S01]  /*0df0*/  FFMA R33, R4, R50, R33 ;  /* 0x0000003204217223 */ /* 0x000fe20000000021 */
[C---:B------:R-:W-:Y:S01]  /*0e00*/  FFMA R111, R50.reuse, R5, R111 ;  /* 0x00000005326f7223 */ /* 0x040fe2000000006f */
[C---:B------:R-:W-:Y:S01]  /*0e10*/  FFMA R113, R50.reuse, R6, R113 ;  /* 0x0000000632717223 */ /* 0x040fe20000000071 */
[----:B------:R-:W-:Y:S01]  /*0e20*/  FFMA R34, R50, R7, R34 ;  /* 0x0000000732227223 */ /* 0x000fe20000000022 */
[C---:B------:R-:W-:Y:S01]  /*0e30*/  FFMA R100, R44.reuse, R49, R100 ;  /* 0x000000312c647223 */ /* 0x040fe20000000064 */
[C---:B------:R-:W-:Y:S01]  /*0e40*/  FFMA R102, R44.reuse, R51, R102 ;  /* 0x000000332c667223 */ /* 0x040fe20000000066 */
[C---:B--2---:R-:W-:Y:S01]  /*0e50*/  FFMA R105, R44.reuse, R52, R105 ;  /* 0x000000342c697223 */ /* 0x044fe20000000069 */
[C---:B------:R-:W-:Y:S01]  /*0e60*/  FFMA R104, R44.reuse, R53, R104 ;  /* 0x000000352c687223 */ /* 0x040fe20000000068 */
[CC--:B------:R-:W-:Y:S01]  /*0e70*/  FFMA R107, R44.reuse, R54.reuse, R107 ;  /* 0x000000362c6b7223 */ /* 0x0c0fe2000000006b */
[----:B------:R-:W-:Y:S01]  /*0e80*/  FFMA R28, R44, R55, R28 ;  /* 0x000000372c1c7223 */ /* 0x000fe2000000001c */
[C---:B------:R-:W-:Y:S01]  /*0e90*/  FFMA R72, R45.reuse, R49, R72 ;  /* 0x000000312d487223 */ /* 0x040fe20000000048 */
[C---:B------:R-:W-:Y:S01]  /*0ea0*/  FFMA R70, R45.reuse, R51, R70 ;  /* 0x000000332d467223 */ /* 0x040fe20000000046 */
[----:B------:R-:W-:Y:S01]  /*0eb0*/  FFMA R77, R52, R45, R77 ;  /* 0x0000002d344d7223 */ /* 0x000fe2000000004d */
[C---:B------:R-:W-:Y:S01]  /*0ec0*/  FFMA R68, R45.reuse, R53, R68 ;  /* 0x000000352d447223 */ /* 0x040fe20000000044 */
[C---:B------:R-:W-:Y:S01]  /*0ed0*/  FFMA R75, R45.reuse, R54, R75 ;  /* 0x000000362d4b7223 */ /* 0x040fe2000000004b */
[----:B------:R-:W-:Y:S01]  /*0ee0*/  FFMA R78, R45, R55, R78 ;  /* 0x000000372d4e7223 */ /* 0x000fe2000000004e */
[C---:B------:R-:W-:Y:S01]  /*0ef0*/  FFMA R89, R46.reuse, R49, R89 ;  /* 0x000000312e597223 */ /* 0x040fe20000000059 */
[----:B------:R-:W-:Y:S01]  /*0f00*/  FFMA R76, R46, R51, R76 ;  /* 0x000000332e4c7223 */ /* 0x000fe2000000004c */
[----:B------:R-:W-:Y:S01]  /*0f10*/  FFMA R85, R52, R46, R85 ;  /* 0x0000002e34557223 */ /* 0x000fe20000000055 */
        /* <DEDUP_REMOVED lines=10> */
[C---:B------:R-:W-:Y:S01]  /*0fc0*/  FFMA R38, R49.reuse, R5, R10 ;  /* 0x0000000531267223 */ /* 0x040fe2000000000a */
[CC--:B------:R-:W-:Y:S01]  /*0fd0*/  FFMA R109, R49.reuse, R6.reuse, R109 ;  /* 0x00000006316d7223 */ /* 0x0c0fe2000000006d */
        /* <DEDUP_REMOVED lines=9> */
[-C--:B------:R-:W-:Y:S01]  /*1070*/  FFMA R63, R52, R5.reuse, R63 ;  /* 0x00000005343f7223 */ /* 0x080fe2000000003f */
[-C--:B------:R-:W-:Y:S01]  /*1080*/  FFMA R110, R53, R5.reuse, R110 ;  /* 0x00000005356e7223 */ /* 0x080fe2000000006e */
[-C--:B------:R-:W-:Y:S01]  /*1090*/  FFMA R65, R54, R5.reuse, R65 ;  /* 0x0000000536417223 */ /* 0x080fe20000000041 */
        /* <DEDUP_REMOVED lines=9> */
[----:B------:R-:W1:Y:S01]  /*1130*/  LDS.128 R8, [R94+0x500] ;  /* 0x000500005e087984 */ /* 0x000e620000000c00 */
[C---:B---3--:R-:W-:Y:S01]  /*1140*/  FFMA R28, R16.reuse, R27, R28 ;  /* 0x0000001b101c7223 */ /* 0x048fe2000000001c */
[C---:B0-----:R-:W-:Y:S01]  /*1150*/  FFMA R101, R16.reuse, R20, R101 ;  /* 0x0000001410657223 */ /* 0x041fe20000000065 */
[C---:B------:R-:W-:Y:S01]  /*1160*/  FFMA R100, R16.reuse, R21, R100 ;  /* 0x0000001510647223 */ /* 0x040fe20000000064 */
[----:B------:R-:W-:Y:S01]  /*1170*/  LDS.128 R4, [R94+0x600] ;  /* 0x000600005e047984 */ /* 0x000fe20000000c00 */
[C---:B------:R-:W-:Y:S01]  /*1180*/  FFMA R103, R16.reuse, R22, R103 ;  /* 0x0000001610677223 */ /* 0x040fe20000000067 */
[C---:B------:R-:W-:Y:S01]  /*1190*/  FFMA R102, R16.reuse, R23, R102 ;  /* 0x0000001710667223 */ /* 0x040fe20000000066 */
[C---:B------:R-:W-:Y:S01]  /*11a0*/  FFMA R105, R16.reuse, R24, R105 ;  /* 0x0000001810697223 */ /* 0x040fe20000000069 */
[----:B------:R-:W0:Y:S01]  /*11b0*/  LDS.128 R44, [R96+0x700] ;  /* 0x00070000602c7984 */ /* 0x000e220000000c00 */
        /* <DEDUP_REMOVED lines=26> */
[----:B------:R-:W2:Y:S01]  /*1360*/  LDS.128 R40, [R96+0x600] ;  /* 0x0006000060287984 */ /* 0x000ea20000000c00 */
[----:B-1----:R-:W-:Y:S01]  /*1370*/  FFMA R19, R20, R8, R31 ;  /* 0x0000000814137223 */ /* 0x002fe2000000001f */
[----:B------:R-:W-:Y:S01]  /*1380*/  FFMA R53, R8, R22, R33 ;  /* 0x0000001608357223 */ /* 0x000fe20000000021 */
[----:B------:R-:W-:Y:S01]  /*1390*/  FFMA R18, R22, R11, R34 ;  /* 0x0000000b16127223 */ /* 0x000fe20000000022 */
[-C--:B------:R-:W-:Y:S01]  /*13a0*/  FFMA R52, R23, R9.reuse, R32 ;  /* 0x0000000917347223 */ /* 0x080fe20000000020 */
[C---:B------:R-:W-:Y:S01]  /*13b0*/  FFMA R80, R20.reuse, R9, R80 ;  /* 0x0000000914507223 */ /* 0x040fe20000000050 */
[----:B------:R1:W3:Y:S01]  /*13c0*/  LDG.E.128.CONSTANT R32, desc[UR8][R98.64] ;  /* 0x0000000862207981 */ /* 0x0002e2000c1e9d00 */
[CC--:B------:R-:W-:Y:S01]  /*13d0*/  FFMA R37, R20.reuse, R10.reuse, R37 ;  /* 0x0000000a14257223 */ /* 0x0c0fe20000000025 */
[----:B------:R-:W-:Y:S01]  /*13e0*/  FFMA R12, R20, R11, R12 ;  /* 0x0000000b140c7223 */ /* 0x000fe2000000000c */
[----:B0-----:R-:W-:Y:S01]  /*13f0*/  FFMA R114, R4, R47, R28 ;  /* 0x0000002f04727223 */ /* 0x001fe2000000001c */
[----:B------:R-:W-:Y:S01]  /*1400*/  FFMA R15, R8, R21, R15 ;  /* 0x00000015080f7223 */ /* 0x000fe2000000000f */
[----:B------:R-:W4:Y:S01]  /*1410*/  LDG.E.128.CONSTANT R28, desc[UR8][R92.64] ;  /* 0x000000085c1c7981 */ /* 0x000f22000c1e9d00 */
[C---:B------:R-:W-:Y:S01]  /*1420*/  FFMA R38, R21.reuse, R9, R38 ;  /* 0x0000000915267223 */ /* 0x040fe20000000026 */
[CC--:B------:R-:W-:Y:S01]  /*1430*/  FFMA R109, R21.reuse, R10.reuse, R109 ;  /* 0x0000000a156d7223 */ /* 0x0c0fe2000000006d */
[----:B------:R-:W-:Y:S01]  /*1440*/  FFMA R14, R21, R11, R14 ;  /* 0x0000000b150e7223 */ /* 0x000fe2000000000e */
[C---:B------:R-:W-:Y:S01]  /*1450*/  FFMA R111, R22.reuse, R9, R111 ;  /* 0x00000009166f7223 */ /* 0x040fe2000000006f */
[-C--:B------:R-:W-:Y:S01]  /*1460*/  FFMA R113, R22, R10.reuse, R113 ;  /* 0x0000000a16717223 */ /* 0x080fe20000000071 */
[----:B------:R-:W-:Y:S01]  /*1470*/  FFMA R115, R8, R23, R115 ;  /* 0x0000001708737223 */ /* 0x000fe20000000073 */
        /* <DEDUP_REMOVED lines=18> */
[----:B------:R-:W-:Y:S01]  /*15a0*/  LDS.128 R20, [R94+0x800] ;  /* 0x000800005e147984 */ /* 0x000fe20000000c00 */
[C---:B--2---:R-:W-:Y:S01]  /*15b0*/  FFMA R101, R4.reuse, R40, R101 ;  /* 0x0000002804657223 */ /* 0x044fe20000000065 */
[C---:B------:R-:W-:Y:S01]  /*15c0*/  FFMA R100, R4.reuse, R41, R100 ;  /* 0x0000002904647223 */ /* 0x040fe20000000064 */
[C---:B------:R-:W-:Y:S01]  /*15d0*/  FFMA R103, R4.reuse, R42, R103 ;  /* 0x0000002a04677223 */ /* 0x040fe20000000067 */
[----:B------:R-:W0:Y:S01]  /*15e0*/  LDS.128 R8, [R94+0x700] ;  /* 0x000700005e087984 */ /* 0x000e220000000c00 */
[C---:B------:R-:W-:Y:S01]  /*15f0*/  FFMA R102, R4.reuse, R43, R102 ;  /* 0x0000002b04667223 */ /* 0x040fe20000000066 */
[C---:B------:R-:W-:Y:S01]  /*1600*/  FFMA R105, R4.reuse, R44, R105 ;  /* 0x0000002c04697223 */ /* 0x040fe20000000069 */
[C---:B------:R-:W-:Y:S01]  /*1610*/  FFMA R104, R4.reuse, R45, R104 ;  /* 0x0000002d04687223 */ /* 0x040fe20000000068 */
[----:B------:R-:W2:Y:S01]  /*1620*/  LDS.128 R24, [R96+0x800] ;  /* 0x0008000060187984 */ /* 0x000ea20000000c00 */
[----:B------:R-:W-:Y:S01]  /*1630*/  FFMA R107, R4, R46, R107 ;  /* 0x0000002e046b7223 */ /* 0x000fe2000000006b */
[----:B------:R-:W-:Y:S01]  /*1640*/  FFMA R81, R40, R5, R81 ;  /* 0x0000000528517223 */ /* 0x000fe20000000051 */
[C---:B------:R-:W-:Y:S01]  /*1650*/  FFMA R72, R5.reuse, R41, R72 ;  /* 0x0000002905487223 */ /* 0x040fe20000000048 */
[----:B------:R-:W5:Y:S01]  /*1660*/  LDS.128 R48, [R96+0x900] ;  /* 0x0009000060307984 */ /* 0x000f620000000c00 */
        /* <DEDUP_REMOVED lines=21> */
[----:B------:R-:W-:-:S02]  /*17c0*/  FFMA R2, R7, R47, R2 ;  /* 0x0000002f07027223 */ /* 0x000fc40000000002 */
[----:B------:R-:W1:Y:S01]  /*17d0*/  LDS.128 R4, [R94+0x900] ;  /* 0x000900005e047984 */ /* 0x000e620000000c00 */
[C---:B0-----:R-:W-:Y:S01]  /*17e0*/  FFMA R19, R40.reuse, R8, R19 ;  /* 0x0000000828137223 */ /* 0x041fe20000000013 */
[C---:B------:R-:W-:Y:S01]  /*17f0*/  FFMA R80, R40.reuse, R9, R80 ;  /* 0x0000000928507223 */ /* 0x040fe20000000050 */
[CC--:B------:R-:W-:Y:S01]  /*1800*/  FFMA R37, R40.reuse, R10.reuse, R37 ;  /* 0x0000000a28257223 */ /* 0x0c0fe20000000025 */
[----:B------:R-:W-:Y:S01]  /*1810*/  FFMA R12, R40, R11, R12 ;  /* 0x0000000b280c7223 */ /* 0x000fe2000000000c */
[C---:B------:R-:W-:Y:S01]  /*1820*/  FFMA R15, R8.reuse, R41, R15 ;  /* 0x00000029080f7223 */ /* 0x040fe2000000000f */
[C---:B------:R-:W-:Y:S01]  /*1830*/  FFMA R38, R41.reuse, R9, R38 ;  /* 0x0000000929267223 */ /* 0x040fe20000000026 */
[C---:B------:R-:W-:Y:S01]  /*1840*/  FFMA R109, R41.reuse, R10, R109 ;  /* 0x0000000a296d7223 */ /* 0x040fe2000000006d */
[----:B------:R-:W-:Y:S01]  /*1850*/  FFMA R14, R41, R11, R14 ;  /* 0x0000000b290e7223 */ /* 0x000fe2000000000e */
[----:B------:R-:W-:Y:S01]  /*1860*/  FFMA R53, R8, R42, R53 ;  /* 0x0000002a08357223 */ /* 0x000fe20000000035 */
        /* <DEDUP_REMOVED lines=23> */
[----:B------:R-:W-:Y:S04]  /*19e0*/  LDS.128 R40, [R96+0xa00] ;  /* 0x000a000060287984 */ /* 0x000fe80000000c00 */
[----:B------:R-:W-:Y:S04]  /*19f0*/  LDS.128 R8, [R94+0xa00] ;  /* 0x000a00005e087984 */ /* 0x000fe80000000c00 */
[----:B------:R-:W0:Y:S01]  /*1a00*/  LDS.128 R44, [R96+0xb00] ;  /* 0x000b0000602c7984 */ /* 0x000e220000000c00 */
[----:B--2---:R-:W-:Y:S01]  /*1a10*/  FFMA R81, R24, R21, R81 ;  /* 0x0000001518517223 */ /* 0x004fe20000000051 */
[C---:B------:R-:W-:Y:S01]  /*1a20*/  FFMA R72, R21.reuse, R25, R72 ;  /* 0x0000001915487223 */ /* 0x040fe20000000048 */
[C---:B------:R-:W-:Y:S01]  /*1a30*/  FFMA R79, R21.reuse, R26, R79 ;  /* 0x0000001a154f7223 */ /* 0x040fe2000000004f */
[C---:B------:R-:W-:Y:S01]  /*1a40*/  FFMA R70, R21.reuse, R27, R70 ;  /* 0x0000001b15467223 */ /* 0x040fe20000000046 */
[----:B-----5:R-:W-:Y:S01]  /*1a50*/  FFMA R77, R48, R21, R77 ;  /* 0x00000015304d7223 */ /* 0x020fe2000000004d */
[C---:B------:R-:W-:Y:S01]  /*1a60*/  FFMA R68, R21.reuse, R49, R68 ;  /* 0x0000003115447223 */ /* 0x040fe20000000044 */
[C---:B------:R-:W-:Y:S01]  /*1a70*/  FFMA R75, R21.reuse, R50, R75 ;  /* 0x00000032154b7223 */ /* 0x040fe2000000004b */
[----:B------:R-:W-:Y:S01]  /*1a80*/  FFMA R78, R21, R51, R78 ;  /* 0x00000033154e7223 */ /* 0x000fe2000000004e */
[C---:B------:R-:W-:Y:S01]  /*1a90*/  FFMA R101, R20.reuse, R24, R101 ;  /* 0x0000001814657223 */ /* 0x040fe20000000065 */
[C---:B------:R-:W-:Y:S01]  /*1aa0*/  FFMA R100, R20.reuse, R25, R100 ;  /* 0x0000001914647223 */ /* 0x040fe20000000064 */
[C---:B------:R-:W-:Y:S01]  /*1ab0*/  FFMA R103, R20.reuse, R26, R103 ;  /* 0x0000001a14677223 */ /* 0x040fe20000000067 */
[C---:B------:R-:W-:Y:S01]  /*1ac0*/  FFMA R102, R20.reuse, R27, R102 ;  /* 0x0000001b14667223 */ /* 0x040fe20000000066 */
[C---:B------:R-:W-:Y:S01]  /*1ad0*/  FFMA R105, R20.reuse, R48, R105 ;  /* 0x0000003014697223 */ /* 0x040fe20000000069 */
        /* <DEDUP_REMOVED lines=19> */
[----:B-1----:R-:W-:Y:S01]  /*1c10*/  FFMA R20, R24, R7, R12 ;  /* 0x0000000718147223 */ /* 0x002fe2000000000c */
[----:B------:R-:W-:Y:S01]  /*1c20*/  FFMA R23, R4, R25, R15 ;  /* 0x0000001904177223 */ /* 0x000fe2000000000f */
[----:B------:R-:W-:-:S02]  /*1c30*/  FFMA R22, R25, R7, R14 ;  /* 0x0000000719167223 */ /* 0x000fc4000000000e */
[----:B------:R-:W1:Y:S01]  /*1c40*/  LDS.128 R12, [R94+0xb00] ;  /* 0x000b00005e0c7984 */ /* 0x000e620000000c00 */
[----:B------:R-:W-:Y:S01]  /*1c50*/  FFMA R19, R24, R4, R19 ;  /* 0x0000000418137223 */ /* 0x000fe20000000013 */
[C---:B------:R-:W-:Y:S01]  /*1c60*/  FFMA R99, R4.reuse, R26, R53 ;  /* 0x0000001a04637223 */ /* 0x040fe20000000035 */
[----:B------:R-:W-:Y:S01]  /*1c70*/  FFMA R115, R4, R27, R115 ;  /* 0x0000001b04737223 */ /* 0x000fe20000000073 */
[----:B------:R-:W-:Y:S01]  /*1c80*/  FFMA R57, R48, R4, R57 ;  /* 0x0000000430397223 */ /* 0x000fe20000000039 */
[C---:B------:R-:W-:Y:S01]  /*1c90*/  FFMA R59, R4.reuse, R49, R59 ;  /* 0x00000031043b7223 */ /* 0x040fe2000000003b */
[----:B------:R-:W-:Y:S01]  /*1ca0*/  FFMA R61, R4, R50, R61 ;  /* 0x00000032043d7223 */ /* 0x000fe2000000003d */
[CC--:B------:R-:W-:Y:S01]  /*1cb0*/  FFMA R80, R24.reuse, R5.reuse, R80 ;  /* 0x0000000518507223 */ /* 0x0c0fe20000000050 */
[-C--:B------:R-:W-:Y:S01]  /*1cc0*/  FFMA R37, R24, R6.reuse, R37 ;  /* 0x0000000618257223 */ /* 0x080fe20000000025 */
[CC--:B------:R-:W-:Y:S01]  /*1cd0*/  FFMA R38, R25.reuse, R5.reuse, R38 ;  /* 0x0000000519267223 */ /* 0x0c0fe20000000026 */
[-C--:B------:R-:W-:Y:S01]  /*1ce0*/  FFMA R109, R25, R6.reuse, R109 ;  /* 0x00000006196d7223 */ /* 0x080fe2000000006d */
[C---:B------:R-:W-:Y:S01]  /*1cf0*/  FFMA R111, R26.reuse, R5, R111 ;  /* 0x000000051a6f7223 */ /* 0x040fe2000000006f */
[CC--:B------:R-:W-:Y:S01]  /*1d00*/  FFMA R113, R26.reuse, R6.reuse, R113 ;  /* 0x000000061a717223 */ /* 0x0c0fe20000000071 */
[----:B------:R-:W-:Y:S01]  /*1d10*/  FFMA R18, R26, R7, R18 ;  /* 0x000000071a127223 */ /* 0x000fe20000000012 */
[C---:B------:R-:W-:Y:S01]  /*1d20*/  FFMA R98, R27.reuse, R5, R52 ;  /* 0x000000051b627223 */ /* 0x040fe20000000034 */
[CC--:B------:R-:W-:Y:S01]  /*1d30*/  FFMA R117, R27.reuse, R6.reuse, R117 ;  /* 0x000000061b757223 */ /* 0x0c0fe20000000075 */
[----:B------:R-:W-:Y:S01]  /*1d40*/  FFMA R108, R27, R7, R108 ;  /* 0x000000071b6c7223 */ /* 0x000fe2000000006c */
        /* <DEDUP_REMOVED lines=13> */
[C---:B0-----:R-:W-:Y:S01]  /*1e20*/  FFMA R6, R10.reuse, R45, R74 ;  /* 0x0000002d0a067223 */ /* 0x041fe2000000004a */
[----:B------:R-:W-:Y:S01]  /*1e30*/  FFMA R5, R10, R46, R83 ;  /* 0x0000002e0a057223 */ /* 0x000fe20000000053 */
[----:B------:R-:W-:Y:S01]  /*1e40*/  LDS.128 R48, [R94+0xc00] ;  /* 0x000c00005e307984 */ /* 0x000fe20000000c00 */
[C---:B------:R-:W-:Y:S01]  /*1e50*/  FFMA R101, R8.reuse, R40, R101 ;  /* 0x0000002808657223 */ /* 0x040fe20000000065 */
[C---:B------:R-:W-:Y:S01]  /*1e60*/  FFMA R100, R8.reuse, R41, R100 ;  /* 0x0000002908647223 */ /* 0x040fe20000000064 */
[C---:B------:R-:W-:Y:S01]  /*1e70*/  FFMA R103, R8.reuse, R42, R103 ;  /* 0x0000002a08677223 */ /* 0x040fe20000000067 */
[----:B------:R-:W0:Y:S01]  /*1e80*/  LDS.128 R24, [R96+0xd00] ;  /* 0x000d000060187984 */ /* 0x000e220000000c00 */
        /* <DEDUP_REMOVED lines=27> */
[----:B------:R-:W-:Y:S04]  /*2040*/  LDS.128 R52, [R96+0xc00] ;  /* 0x000c000060347984 */ /* 0x000fe80000000c00 */
[----:B------:R-:W2:Y:S01]  /*2050*/  LDS.128 R8, [R94+0xd00] ;  /* 0x000d00005e087984 */ /* 0x000ea20000000c00 */
[C---:B-1----:R-:W-:Y:S01]  /*2060*/  FFMA R19, R40.reuse, R12, R19 ;  /* 0x0000000c28137223 */ /* 0x042fe20000000013 */
[C---:B------:R-:W-:Y:S01]  /*2070*/  FFMA R80, R40.reuse, R13, R80 ;  /* 0x0000000d28507223 */ /* 0x040fe20000000050 */
[C---:B------:R-:W-:Y:S01]  /*2080*/  FFMA R119, R40.reuse, R14, R37 ;  /* 0x0000000e28777223 */ /* 0x040fe20000000025 */
[----:B------:R-:W-:Y:S01]  /*2090*/  FFMA R20, R40, R15, R20 ;  /* 0x0000000f28147223 */ /* 0x000fe20000000014 */
[----:B------:R-:W-:Y:S01]  /*20a0*/  FFMA R40, R41, R13, R38 ;  /* 0x0000000d29287223 */ /* 0x000fe20000000026 */
[C---:B------:R-:W-:Y:S01]  /*20b0*/  FFMA R23, R12.reuse, R41, R23 ;  /* 0x000000290c177223 */ /* 0x040fe20000000017 */
[----:B------:R-:W-:Y:S01]  /*20c0*/  FFMA R99, R12, R42, R99 ;  /* 0x0000002a0c637223 */ /* 0x000fe20000000063 */
[----:B------:R-:W-:Y:S01]  /*20d0*/  FFMA R111, R42, R13, R111 ;  /* 0x0000000d2a6f7223 */ /* 0x000fe2000000006f */
[----:B------:R-:W-:Y:S01]  /*20e0*/  FFMA R115, R12, R43, R115 ;  /* 0x0000002b0c737223 */ /* 0x000fe20000000073 */
[----:B------:R-:W-:Y:S01]  /*20f0*/  FFMA R98, R43, R13, R98 ;  /* 0x0000000d2b627223 */ /* 0x000fe20000000062 */
[----:B------:R-:W-:Y:S01]  /*2100*/  FFMA R57, R44, R12, R57 ;  /* 0x0000000c2c397223 */ /* 0x000fe20000000039 */
[C---:B------:R-:W-:Y:S01]  /*2110*/  FFMA R59, R12.reuse, R45, R59 ;  /* 0x0000002d0c3b7223 */ /* 0x040fe2000000003b */
[----:B------:R-:W-:Y:S01]  /*2120*/  FFMA R61, R12, R46, R61 ;  /* 0x0000002e0c3d7223 */ /* 0x000fe2000000003d */
[-C--:B------:R-:W-:Y:S01]  /*2130*/  FFMA R63, R44, R13.reuse, R63 ;  /* 0x0000000d2c3f7223 */ /* 0x080fe2000000003f */
[-C--:B------:R-:W-:Y:S01]  /*2140*/  FFMA R110, R45, R13.reuse, R110 ;  /* 0x0000000d2d6e7223 */ /* 0x080fe2000000006e */
[-C--:B------:R-:W-:Y:S01]  /*2150*/  FFMA R65, R46, R13.reuse, R65 ;  /* 0x0000000d2e417223 */ /* 0x080fe20000000041 */
        /* <DEDUP_REMOVED lines=13> */
[CC--:B------:R-:W-:Y:S01]  /*2230*/  FFMA R109, R41.reuse, R14.reuse, R109 ;  /* 0x0000000e296d7223 */ /* 0x0c0fe2000000006d */
[-C--:B------:R-:W-:Y:S01]  /*2240*/  FFMA R22, R41, R15.reuse, R22 ;  /* 0x0000000f29167223 */ /* 0x080fe20000000016 */
[CC--:B------:R-:W-:Y:S01]  /*2250*/  FFMA R113, R42.reuse, R14.reuse, R113 ;  /* 0x0000000e2a717223 */ /* 0x0c0fe20000000071 */
[----:B------:R-:W0:Y:S01]  /*2260*/  LDS.128 R4, [R94+0xe00] ;  /* 0x000e00005e047984 */ /* 0x000e220000000c00 */
[-C--:B------:R-:W-:Y:S01]  /*2270*/  FFMA R18, R42, R15.reuse, R18 ;  /* 0x0000000f2a127223 */ /* 0x080fe20000000012 */
[C---:B------:R-:W-:Y:S01]  /*2280*/  FFMA R117, R43.reuse, R14, R117 ;  /* 0x0000000e2b757223 */ /* 0x040fe20000000075 */
[----:B------:R-:W-:Y:S01]  /*2290*/  FFMA R108, R43, R15, R108 ;  /* 0x0000000f2b6c7223 */ /* 0x000fe2000000006c */
[----:B------:R2:W1:Y:S02]  /*22a0*/  LDS.128 R36, [R96+0xf00] ;  /* 0x000f000060247984 */ /* 0x0004640000000c00 */
[----:B--2---:R-:W-:-:S02]  /*22b0*/  FFMA R96, R53, R9, R40 ;  /* 0x0000000935607223 */ /* 0x004fc40000000028 */
[----:B------:R-:W2:Y:S01]  /*22c0*/  LDS.128 R40, [R94+0xf00] ;  /* 0x000f00005e287984 */ /* 0x000ea20000000c00 */
[----:B------:R-:W-:Y:S02]  /*22d0*/  UIADD3 UR4, UPT, UPT, UR4, 0x8, URZ ;  /* 0x0000000804047890 */ /* 0x000fe4000fffe0ff */
[----:B------:R-:W-:-:S04]  /*22e0*/  UIADD3 UR7, UPT, UPT, UR14, -0x8, URZ ;  /* 0xfffffff80e077890 */ /* 0x000fc8000fffe0ff */
[----:B------:R-:W-:Y:S01]  /*22f0*/  UISETP.GE.AND UP0, UPT, UR4, UR7, UPT ;  /* 0x000000070400728c */ /* 0x000fe2000bf06270 */
        /* <DEDUP_REMOVED lines=16> */
[----:B----4-:R4:W-:Y:S04]  /*2400*/  STS [R86], R28 ;  /* 0x0000001c56007388 */ /* 0x0109e80000000800 */
[----:B------:R4:W-:Y:S04]  /*2410*/  STS [R86+0x200], R29 ;  /* 0x0002001d56007388 */ /* 0x0009e80000000800 */
[----:B------:R4:W-:Y:S04]  /*2420*/  STS [R86+0x400], R30 ;  /* 0x0004001e56007388 */ /* 0x0009e80000000800 */
[----:B------:R4:W-:Y:S04]  /*2430*/  STS [R86+0x600], R31 ;  /* 0x0006001f56007388 */ /* 0x0009e80000000800 */
[----:B---3--:R4:W-:Y:S01]  /*2440*/  STS.128 [R88], R32 ;  /* 0x0000002058007388 */ /* 0x0089e20000000c00 */
        /* <DEDUP_REMOVED lines=19> */
[-C--:B------:R-:W-:Y:S01]  /*2580*/  FFMA R119, R52, R10.reuse, R119 ;  /* 0x0000000a34777223 */ /* 0x080fe20000000077 */
        /* <DEDUP_REMOVED lines=25> */
[----:B------:R-:W-:Y:S01]  /*2720*/  IADD3 R92, P0, PT, R92, 0x20, RZ ;  /* 0x000000205c5c7810 */ /* 0x000fe20007f1e0ff */
[----:B0-----:R-:W-:Y:S01]  /*2730*/  FFMA R81, R44, R5, R81 ;  /* 0x000000052c517223 */ /* 0x001fe20000000051 */
[C---:B------:R-:W-:Y:S01]  /*2740*/  FFMA R72, R5.reuse, R45, R72 ;  /* 0x0000002d05487223 */ /* 0x040fe20000000048 */
[C---:B------:R-:W-:Y:S01]  /*2750*/  FFMA R79, R5.reuse, R46, R79 ;  /* 0x0000002e054f7223 */ /* 0x040fe2000000004f */
[C---:B------:R-:W-:Y:S01]  /*2760*/  FFMA R70, R5.reuse, R47, R70 ;  /* 0x0000002f05467223 */ /* 0x040fe20000000046 */
[----:B-1----:R-:W-:Y:S01]  /*2770*/  FFMA R77, R36, R5, R77 ;  /* 0x00000005244d7223 */ /* 0x002fe2000000004d */
        /* <DEDUP_REMOVED lines=27> */
[C---:B--2---:R-:W-:Y:S01]  /*2930*/  FFMA R7, R44.reuse, R40, R19 ;  /* 0x000000282c077223 */ /* 0x044fe20000000013 */
[----:B------:R-:W-:Y:S01]  /*2940*/  FFMA R12, R44, R43, R20 ;  /* 0x0000002b2c0c7223 */ /* 0x000fe20000000014 */
[----:B------:R-:W-:Y:S01]  /*2950*/  FFMA R15, R40, R45, R23 ;  /* 0x0000002d280f7223 */ /* 0x000fe20000000017 */
[C---:B------:R-:W-:Y:S01]  /*2960*/  FFMA R14, R45.reuse, R43, R22 ;  /* 0x0000002b2d0e7223 */ /* 0x040fe20000000016 */
[CC--:B------:R-:W-:Y:S01]  /*2970*/  FFMA R4, R44.reuse, R41.reuse, R120 ;  /* 0x000000292c047223 */ /* 0x0c0fe20000000078 */
[-C--:B------:R-:W-:Y:S01]  /*2980*/  FFMA R9, R44, R42.reuse, R119 ;  /* 0x0000002a2c097223 */ /* 0x080fe20000000077 */
[CC--:B------:R-:W-:Y:S01]  /*2990*/  FFMA R10, R45.reuse, R41.reuse, R96 ;  /* 0x000000292d0a7223 */ /* 0x0c0fe20000000060 */
        /* <DEDUP_REMOVED lines=25> */
[----:B------:R-:W-:-:S02]  /*2b30*/  IADD3 R90, PT, PT, R90, 0x1, RZ ;  /* 0x000000015a5a7810 */ /* 0x000fc40007ffe0ff */
[----:B------:R-:W-:Y:S02]  /*2b40*/  IADD3.X R93, PT, PT, RZ, R93, RZ, P0, !PT ;  /* 0x0000005dff5d7210 */ /* 0x000fe400007fe4ff */
[----:B------:R-:W-:Y:S01]  /*2b50*/  LEA R97, R82, R97, 0x3 ;  /* 0x0000006152617211 */ /* 0x000fe200078e18ff */
[----:B------:R-:W-:Y:S06]  /*2b60*/  BAR.SYNC.DEFER_BLOCKING 0x0 ;  /* 0x0000000000007b1d */ /* 0x000fec0000010000 */
[----:B----4-:R-:W-:Y:S05]  /*2b70*/  BRA.U !UP0, `(.L_x_1) ;  /* 0xffffffd908bc7547 */ /* 0x010fea000b83ffff */
.L_x_0:
[----:B------:R-:W0:Y:S02]  /*2b80*/  LDCU UR4, c[0x0][0x360] ;  /* 0x00006c00ff0477ac */ /* 0x000e240008000800 */
[----:B0-----:R-:W-:-:S05]  /*2b90*/  IMAD R84, R95, UR4, R84 ;  /* 0x000000045f547c24 */ /* 0x001fca000f8e0254 */
[C---:B------:R-:W-:Y:S02]  /*2ba0*/  SHF.L.U32 R30, R84.reuse, 0x2, RZ ;  /* 0x00000002541e7819 */ /* 0x040fe400000006ff */
[----:B------:R-:W-:Y:S02]  /*2bb0*/  SHF.L.U32 R29, R84, 0x1, RZ ;  /* 0x00000001541d7819 */ /* 0x000fe400000006ff */
[--C-:B------:R-:W-:Y:S02]  /*2bc0*/  SHF.R.U32.HI R28, RZ, 0x1, R84.reuse ;  /* 0x00000001ff1c7819 */ /* 0x100fe40000011654 */
[----:B------:R-:W-:Y:S02]  /*2bd0*/  LOP3.LUT R31, R30, 0x4, RZ, 0xc0, !PT ;  /* 0x000000041e1f7812 */ /* 0x000fe400078ec0ff */
[----:B------:R-:W-:Y:S02]  /*2be0*/  SHF.R.U32.HI R84, RZ, 0x2, R84 ;  /* 0x00000002ff547819 */ /* 0x000fe40000011654 */
[----:B------:R-:W-:-:S02]  /*2bf0*/  LOP3.LUT R29, R29, 0x1c, RZ, 0xc0, !PT ;  /* 0x0000001c1d1d7812 */ /* 0x000fc400078ec0ff */
[----:B------:R-:W-:Y:S02]  /*2c00*/  LOP3.LUT R31, R31, 0x8, R28, 0xf8, !PT ;  /* 0x000000081f1f7812 */ /* 0x000fe400078ef81c */
[----:B------:R-:W-:Y:S02]  /*2c10*/  LOP3.LUT R45, R29, 0xfffe0, R84, 0xf8, !PT ;  /* 0x000fffe01d2d7812 */ /* 0x000fe400078ef854 */
[----:B------:R-:W-:Y:S02]  /*2c20*/  LOP3.LUT R47, R31, 0x30, R28, 0xf8, !PT ;  /* 0x000000301f2f7812 */ /* 0x000fe400078ef81c */
[----:B------:R-:W-:Y:S02]  /*2c30*/  LEA R82, R45, UR6, 0x2 ;  /* 0x000000062d527c11 */ /* 0x000fe4000f8e10ff */
[----:B------:R-:W-:Y:S02]  /*2c40*/  LEA R84, R47, UR5, 0x2 ;  /* 0x000000052f547c11 */ /* 0x000fe4000f8e10ff */
[----:B------:R-:W-:Y:S01]  /*2c50*/  LEA R62, R62, R45, 0x7 ;  /* 0x0000002d3e3e7211 */ /* 0x000fe200078e38ff */
[----:B------:R-:W-:Y:S01]  /*2c60*/  LDS.128 R28, [R82+0x1000] ;  /* 0x00100000521c7984 */ /* 0x000fe20000000c00 */
[----:B------:R-:W-:-:S03]  /*2c70*/  LEA R60, R60, R47, 0x7 ;  /* 0x0000002f3c3c7211 */ /* 0x000fc600078e38ff */
[----:B------:R-:W0:Y:S04]  /*2c80*/  LDS.128 R32, [R84+0x1000] ;  /* 0x0010000054207984 */ /* 0x000e280000000c00 */
[----:B------:R-:W1:Y:S04]  /*2c90*/  LDS.128 R36, [R84+0x1100] ;  /* 0x0011000054247984 */ /* 0x000e680000000c00 */
[----:B------:R-:W2:Y:S04]  /*2ca0*/  LDS.128 R40, [R82+0x1100] ;  /* 0x0011000052287984 */ /* 0x000ea80000000c00 */
        /* <DEDUP_REMOVED lines=23> */
[-C--:B------:R-:W-:Y:S01]  /*2e20*/  FFMA R78, R29, R39.reuse, R78 ;  /* 0x000000271d4e7223 */ /* 0x080fe2000000004e */
        /* <DEDUP_REMOVED lines=9> */
[----:B------:R-:W0:Y:S01]  /*2ec0*/  LDS.128 R48, [R84+0x1200] ;  /* 0x0012000054307984 */ /* 0x000e220000000c00 */
[C---:B--2---:R-:W-:Y:S01]  /*2ed0*/  FFMA R31, R32.reuse, R40, R7 ;  /* 0x00000028201f7223 */ /* 0x044fe20000000007 */
[CC--:B------:R-:W-:Y:S01]  /*2ee0*/  FFMA R92, R32.reuse, R41.reuse, R4 ;  /* 0x00000029205c7223 */ /* 0x0c0fe20000000004 */
[-C--:B------:R-:W-:Y:S01]  /*2ef0*/  FFMA R9, R32, R42.reuse, R9 ;  /* 0x0000002a20097223 */ /* 0x080fe20000000009 */
[----:B------:R-:W1:Y:S01]  /*2f00*/  LDS.128 R52, [R84+0x1300] ;  /* 0x0013000054347984 */ /* 0x000e620000000c00 */
[C---:B------:R-:W-:Y:S01]  /*2f10*/  FFMA R10, R33.reuse, R41, R10 ;  /* 0x00000029210a7223 */ /* 0x040fe2000000000a */
[C---:B------:R-:W-:Y:S01]  /*2f20*/  FFMA R15, R40.reuse, R33, R15 ;  /* 0x00000021280f7223 */ /* 0x040fe2000000000f */
[----:B------:R-:W-:Y:S01]  /*2f30*/  FFMA R17, R33, R42, R17 ;  /* 0x0000002a21117223 */ /* 0x000fe20000000011 */
[----:B------:R-:W2:Y:S01]  /*2f40*/  LDS.128 R4, [R82+0x1300] ;  /* 0x0013000052047984 */ /* 0x000ea20000000c00 */
[----:B------:R-:W-:Y:S01]  /*2f50*/  FFMA R19, R40, R34, R19 ;  /* 0x0000002228137223 */ /* 0x000fe20000000013 */
[-C--:B------:R-:W-:Y:S01]  /*2f60*/  FFMA R23, R34, R42.reuse, R23 ;  /* 0x0000002a22177223 */ /* 0x080fe20000000017 */
[----:B------:R-:W-:Y:S01]  /*2f70*/  FFMA R101, R40, R35, R25 ;  /* 0x0000002328657223 */ /* 0x000fe20000000019 */
        /* <DEDUP_REMOVED lines=8> */
[-C--:B------:R-:W-:Y:S01]  /*3000*/  FFMA R12, R32, R43.reuse, R12 ;  /* 0x0000002b200c7223 */ /* 0x080fe2000000000c */
[----:B------:R-:W-:Y:S01]  /*3010*/  FFMA R14, R33, R43, R14 ;  /* 0x0000002b210e7223 */ /* 0x000fe2000000000e */
[C---:B------:R-:W-:Y:S01]  /*3020*/  FFMA R21, R34.reuse, R41, R21 ;  /* 0x0000002922157223 */ /* 0x040fe20000000015 */
[----:B------:R-:W-:Y:S01]  /*3030*/  FFMA R18, R34, R43, R18 ;  /* 0x0000002b22127223 */ /* 0x000fe20000000012 */
[C---:B------:R-:W-:Y:S01]  /*3040*/  FFMA R16, R35.reuse, R41, R16 ;  /* 0x0000002923107223 */ /* 0x040fe20000000010 */
[----:B------:R-:W-:Y:S01]  /*3050*/  FFMA R20, R35, R43, R20 ;  /* 0x0000002b23147223 */ /* 0x000fe20000000014 */
[-C--:B------:R-:W-:Y:S01]  /*3060*/  FFMA R63, R36, R41.reuse, R63 ;  /* 0x00000029243f7223 */ /* 0x080fe2000000003f */
[-C--:B------:R-:W-:Y:S01]  /*3070*/  FFMA R40, R37, R41.reuse, R24 ;  /* 0x0000002925287223 */ /* 0x080fe20000000018 */
[-C--:B------:R-:W-:Y:S01]  /*3080*/  FFMA R65, R38, R41.reuse, R65 ;  /* 0x0000002926417223 */ /* 0x080fe20000000041 */
[C---:B------:R-:W-:Y:S01]  /*3090*/  FFMA R94, R39.reuse, R41, R26 ;  /* 0x00000029275e7223 */ /* 0x040fe2000000001a */
        /* <DEDUP_REMOVED lines=23> */
[----:B------:R-:W0:Y:S01]  /*3210*/  LDS.128 R36, [R84+0x1500] ;  /* 0x0015000054247984 */ /* 0x000e220000000c00 */
[C---:B------:R-:W-:Y:S01]  /*3220*/  FFMA R44, R47.reuse, R49, R8 ;  /* 0x000000312f2c7223 */ /* 0x040fe20000000008 */
[----:B------:R-:W-:Y:S01]  /*3230*/  FFMA R41, R47, R50, R11 ;  /* 0x000000322f297223 */ /* 0x000fe2000000000b */
[C---:B--2---:R-:W-:Y:S01]  /*3240*/  FFMA R43, R48.reuse, R6, R9 ;  /* 0x00000006302b7223 */ /* 0x044fe20000000009 */
[----:B------:R-:W-:Y:S01]  /*3250*/  FFMA R46, R49, R5, R10 ;  /* 0x00000005312e7223 */ /* 0x000fe2000000000a */
[----:B------:R-:W-:Y:S01]  /*3260*/  FFMA R81, R48, R45, R81 ;  /* 0x0000002d30517223 */ /* 0x000fe20000000051 */
[----:B------:R-:W1:Y:S01]  /*3270*/  LDS.128 R8, [R82+0x1500] ;  /* 0x0015000052087984 */ /* 0x000e620000000c00 */
[C---:B------:R-:W-:Y:S01]  /*3280*/  FFMA R72, R45.reuse, R49, R72 ;  /* 0x000000312d487223 */ /* 0x040fe20000000048 */
[C---:B------:R-:W-:Y:S01]  /*3290*/  FFMA R79, R45.reuse, R50, R79 ;  /* 0x000000322d4f7223 */ /* 0x040fe2000000004f */
[C---:B------:R-:W-:Y:S01]  /*32a0*/  FFMA R70, R45.reuse, R51, R70 ;  /* 0x000000332d467223 */ /* 0x040fe20000000046 */
[----:B------:R-:W-:Y:S01]  /*32b0*/  FFMA R77, R52, R45, R77 ;  /* 0x0000002d344d7223 */ /* 0x000fe2000000004d */
[C---:B------:R-:W-:Y:S01]  /*32c0*/  FFMA R68, R45.reuse, R53, R68 ;  /* 0x000000352d447223 */ /* 0x040fe20000000044 */
[CC--:B------:R-:W-:Y:S01]  /*32d0*/  FFMA R75, R45.reuse, R54.reuse, R75 ;  /* 0x000000362d4b7223 */ /* 0x0c0fe2000000004b */
[----:B------:R-:W-:Y:S01]  /*32e0*/  FFMA R78, R45, R55, R78 ;  /* 0x000000372d4e7223 */ /* 0x000fe2000000004e */
[----:B------:R-:W-:Y:S01]  /*32f0*/  FFMA R13, R48, R47, R13 ;  /* 0x0000002f300d7223 */ /* 0x000fe2000000000d */
[C---:B------:R-:W-:Y:S01]  /*3300*/  FFMA R80, R47.reuse, R51, R80 ;  /* 0x000000332f507223 */ /* 0x040fe20000000050 */
        /* <DEDUP_REMOVED lines=35> */
[----:B---3--:R-:W-:Y:S01]  /*3540*/  FFMA R81, R32, R25, R81 ;  /* 0x0000001920517223 */ /* 0x008fe20000000051 */
[C---:B------:R-:W-:Y:S01]  /*3550*/  FFMA R72, R25.reuse, R33, R72 ;  /* 0x0000002119487223 */ /* 0x040fe20000000048 */
[C---:B------:R-:W-:Y:S01]  /*3560*/  FFMA R79, R25.reuse, R34, R79 ;  /* 0x00000022194f7223 */ /* 0x040fe2000000004f */
[----:B------:R-:W2:Y:S01]  /*3570*/  LDS.128 R4, [R82+0x1600] ;  /* 0x0016000052047984 */ /* 0x000ea20000000c00 */
[C---:B------:R-:W-:Y:S01]  /*3580*/  FFMA R70, R25.reuse, R35, R70 ;  /* 0x0000002319467223 */ /* 0x040fe20000000046 */
[----:B0-----:R-:W-:Y:S01]  /*3590*/  FFMA R77, R36, R25, R77 ;  /* 0x00000019244d7223 */ /* 0x001fe2000000004d */
[C---:B------:R-:W-:Y:S01]  /*35a0*/  FFMA R68, R25.reuse, R37, R68 ;  /* 0x0000002519447223 */ /* 0x040fe20000000044 */
[----:B------:R-:W0:Y:S01]  /*35b0*/  LDS.128 R52, [R84+0x1700] ;  /* 0x0017000054347984 */ /* 0x000e220000000c00 */
        /* <DEDUP_REMOVED lines=26> */
[----:B------:R-:W1:Y:S01]  /*3760*/  LDS.128 R12, [R82+0x1700] ;  /* 0x00170000520c7984 */ /* 0x000e620000000c00 */
[C---:B------:R-:W-:Y:S01]  /*3770*/  FFMA R87, R26.reuse, R34, R87 ;  /* 0x000000221a577223 */ /* 0x040fe20000000057 */
[----:B------:R-:W-:Y:S01]  /*3780*/  FFMA R76, R26, R35, R76 ;  /* 0x000000231a4c7223 */ /* 0x000fe2000000004c */
[----:B------:R-:W-:Y:S01]  /*3790*/  FFMA R85, R36, R26, R85 ;  /* 0x0000001a24557223 */ /* 0x000fe20000000055 */
[C---:B------:R-:W-:Y:S01]  /*37a0*/  FFMA R74, R26.reuse, R37, R74 ;  /* 0x000000251a4a7223 */ /* 0x040fe2000000004a */
[C---:B------:R-:W-:Y:S01]  /*37b0*/  FFMA R83, R26.reuse, R38, R83 ;  /* 0x000000261a537223 */ /* 0x040fe20000000053 */
[----:B------:R-:W-:Y:S01]  /*37c0*/  FFMA R30, R26, R39, R30 ;  /* 0x000000271a1e7223 */ /* 0x000fe2000000001e */
[C---:B------:R-:W-:Y:S01]  /*37d0*/  FFMA R46, R33.reuse, R9, R46 ;  /* 0x00000009212e7223 */ /* 0x040fe2000000002e */
[-C--:B------:R-:W-:Y:S01]  /*37e0*/  FFMA R17, R33, R10.reuse, R17 ;  /* 0x0000000a21117223 */ /* 0x080fe20000000011 */
        /* <DEDUP_REMOVED lines=24> */
[C---:B--2---:R-:W-:Y:S01]  /*3970*/  FFMA R93, R4.reuse, R48, R93 ;  /* 0x00000030045d7223 */ /* 0x044fe2000000005d */
[C---:B------:R-:W-:Y:S01]  /*3980*/  FFMA R86, R4.reuse, R49, R86 ;  /* 0x0000003104567223 */ /* 0x040fe20000000056 */
[C---:B------:R-:W-:Y:S01]  /*3990*/  FFMA R95, R4.reuse, R50, R95 ;  /* 0x00000032045f7223 */ /* 0x040fe2000000005f */
[C---:B------:R-:W-:Y:S01]  /*39a0*/  FFMA R88, R4.reuse, R51, R88 ;  /* 0x0000003304587223 */ /* 0x040fe20000000058 */
[C---:B0-----:R-:W-:Y:S01]  /*39b0*/  FFMA R97, R4.reuse, R52, R97 ;  /* 0x0000003404617223 */ /* 0x041fe20000000061 */
        /* <DEDUP_REMOVED lines=27> */
[----:B------:R-:W-:Y:S01]  /*3b70*/  LDS.128 R8, [R82+0x1800] ;  /* 0x0018000052087984 */ /* 0x000fe20000000c00 */
[C---:B-1----:R-:W-:Y:S01]  /*3b80*/  FFMA R31, R48.reuse, R12, R31 ;  /* 0x0000000c301f7223 */ /* 0x042fe2000000001f */
[C---:B------:R-:W-:Y:S01]  /*3b90*/  FFMA R92, R48.reuse, R13, R92 ;  /* 0x0000000d305c7223 */ /* 0x040fe2000000005c */
[CC--:B------:R-:W-:Y:S01]  /*3ba0*/  FFMA R43, R48.reuse, R14.reuse, R43 ;  /* 0x0000000e302b7223 */ /* 0x0c0fe2000000002b */
[----:B------:R-:W0:Y:S01]  /*3bb0*/  LDS.128 R36, [R84+0x1800] ;  /* 0x0018000054247984 */ /* 0x000e220000000c00 */
[----:B------:R-:W-:Y:S01]  /*3bc0*/  FFMA R32, R48, R15, R32 ;  /* 0x0000000f30207223 */ /* 0x000fe20000000020 */
[C---:B------:R-:W-:Y:S01]  /*3bd0*/  FFMA R27, R12.reuse, R49, R27 ;  /* 0x000000310c1b7223 */ /* 0x040fe2000000001b */
[C---:B------:R-:W-:Y:S01]  /*3be0*/  FFMA R46, R49.reuse, R13, R46 ;  /* 0x0000000d312e7223 */ /* 0x040fe2000000002e */
[----:B------:R-:W1:Y:S01]  /*3bf0*/  LDS.128 R56, [R84+0x1900] ;  /* 0x0019000054387984 */ /* 0x000e620000000c00 */
[C---:B------:R-:W-:Y:S01]  /*3c00*/  FFMA R17, R49.reuse, R14, R17 ;  /* 0x0000000e31117223 */ /* 0x040fe20000000011 */
[----:B------:R-:W-:Y:S01]  /*3c10*/  FFMA R24, R49, R15, R24 ;  /* 0x0000000f31187223 */ /* 0x000fe20000000018 */
[----:B------:R-:W-:Y:S01]  /*3c20*/  FFMA R19, R12, R50, R19 ;  /* 0x000000320c137223 */ /* 0x000fe20000000013 */
[----:B------:R-:W2:Y:S01]  /*3c30*/  LDS.128 R4, [R82+0x1900] ;  /* 0x0019000052047984 */ /* 0x000ea20000000c00 */
        /* <DEDUP_REMOVED lines=24> */
[----:B------:R-:W3:Y:S03]  /*3dc0*/  LDC R47, c[0x0][0x3b8] ;  /* 0x0000ee00ff2f7b82 */ /* 0x000ee60000000800 */
[----:B------:R-:W4:Y:S04]  /*3dd0*/  LDS.128 R12, [R82+0x1a00] ;  /* 0x001a0000520c7984 */ /* 0x000f280000000c00 */
[----:B------:R-:W5:Y:S01]  /*3de0*/  LDS.128 R52, [R84+0x1b00] ;  /* 0x001b000054347984 */ /* 0x000f620000000c00 */
        /* <DEDUP_REMOVED lines=64> */
[----:B------:R-:W0:Y:S01]  /*41f0*/  LDS.128 R8, [R82+0x1b00] ;  /* 0x001b000052087984 */ /* 0x000e220000000c00 */
[C---:B----4-:R-:W-:Y:S01]  /*4200*/  FFMA R93, R12.reuse, R48, R93 ;  /* 0x000000300c5d7223 */ /* 0x050fe2000000005d */
[C---:B------:R-:W-:Y:S01]  /*4210*/  FFMA R86, R12.reuse, R49, R86 ;  /* 0x000000310c567223 */ /* 0x040fe20000000056 */
[C---:B------:R-:W-:Y:S01]  /*4220*/  FFMA R95, R12.reuse, R50, R95 ;  /* 0x000000320c5f7223 */ /* 0x040fe2000000005f */
[----:B------:R-:W-:Y:S01]  /*4230*/  LDS.128 R4, [R82+0x1c00] ;  /* 0x001c000052047984 */ /* 0x000fe20000000c00 */
[C---:B------:R-:W-:Y:S01]  /*4240*/  FFMA R88, R12.reuse, R51, R88 ;  /* 0x000000330c587223 */ /* 0x040fe20000000058 */
[C---:B-----5:R-:W-:Y:S01]  /*4250*/  FFMA R97, R12.reuse, R52, R97 ;  /* 0x000000340c617223 */ /* 0x060fe20000000061 */
[C---:B------:R-:W-:Y:S01]  /*4260*/  FFMA R90, R12.reuse, R53, R90 ;  /* 0x000000350c5a7223 */ /* 0x040fe2000000005a */
[----:B------:R-:W1:Y:S01]  /*4270*/  LDS.128 R36, [R84+0x1c00] ;  /* 0x001c000054247984 */ /* 0x000e620000000c00 */
[C---:B------:R-:W-:Y:S01]  /*4280*/  FFMA R99, R12.reuse, R54, R99 ;  /* 0x000000360c637223 */ /* 0x040fe20000000063 */
[----:B------:R-:W-:Y:S01]  /*4290*/  FFMA R28, R12, R55, R28 ;  /* 0x000000370c1c7223 */ /* 0x000fe2000000001c */
[----:B------:R-:W-:Y:S01]  /*42a0*/  FFMA R81, R48, R13, R81 ;  /* 0x0000000d30517223 */ /* 0x000fe20000000051 */
[----:B------:R-:W2:Y:S01]  /*42b0*/  LDS.128 R56, [R84+0x1d00] ;  /* 0x001d000054387984 */ /* 0x000ea20000000c00 */
        /* <DEDUP_REMOVED lines=23> */
[----:B---3--:R-:W-:Y:S01]  /*4430*/  IMAD R62, R62, R47, RZ ;  /* 0x0000002f3e3e7224 */ /* 0x008fe200078e02ff */
[----:B------:R-:W3:Y:S01]  /*4440*/  LDS.128 R12, [R82+0x1d00] ;  /* 0x001d0000520c7984 */ /* 0x000ee20000000c00 */
        /* <DEDUP_REMOVED lines=32> */
[C---:B-1----:R-:W-:Y:S01]  /*4650*/  FFMA R93, R4.reuse, R36, R93 ;  /* 0x00000024045d7223 */ /* 0x042fe2000000005d */
[C---:B------:R-:W-:Y:S01]  /*4660*/  FFMA R86, R4.reuse, R37, R86 ;  /* 0x0000002504567223 */ /* 0x040fe20000000056 */
[C---:B------:R-:W-:Y:S01]  /*4670*/  FFMA R95, R4.reuse, R38, R95 ;  /* 0x00000026045f7223 */ /* 0x040fe2000000005f */
[C---:B------:R-:W-:Y:S01]  /*4680*/  FFMA R88, R4.reuse, R39, R88 ;  /* 0x0000002704587223 */ /* 0x040fe20000000058 */
[C---:B--2---:R-:W-:Y:S01]  /*4690*/  FFMA R97, R4.reuse, R56, R97 ;  /* 0x0000003804617223 */ /* 0x044fe20000000061 */
        /* <DEDUP_REMOVED lines=28> */
[C---:B---3--:R-:W-:Y:S01]  /*4860*/  FFMA R31, R36.reuse, R12, R31 ;  /* 0x0000000c241f7223 */ /* 0x048fe2000000001f */
[C---:B------:R-:W-:Y:S01]  /*4870*/  FFMA R92, R36.reuse, R13, R92 ;  /* 0x0000000d245c7223 */ /* 0x040fe2000000005c */
[CC--:B------:R-:W-:Y:S01]  /*4880*/  FFMA R43, R36.reuse, R14.reuse, R43 ;  /* 0x0000000e242b7223 */ /* 0x0c0fe2000000002b */
[----:B------:R-:W0:Y:S01]  /*4890*/  LDS.128 R4, [R84+0x1f00] ;  /* 0x001f000054047984 */ /* 0x000e220000000c00 */
[----:B------:R-:W-:Y:S01]  /*48a0*/  FFMA R52, R36, R15, R32 ;  /* 0x0000000f24347223 */ /* 0x000fe20000000020 */
[C---:B------:R-:W-:Y:S01]  /*48b0*/  FFMA R27, R12.reuse, R37, R27 ;  /* 0x000000250c1b7223 */ /* 0x040fe2000000001b */
[C---:B------:R-:W-:Y:S01]  /*48c0*/  FFMA R46, R37.reuse, R13, R46 ;  /* 0x0000000d252e7223 */ /* 0x040fe2000000002e */
[----:B------:R1:W2:Y:S01]  /*48d0*/  LDS.128 R48, [R84+0x1e00] ;  /* 0x001e000054307984 */ /* 0x0002a20000000c00 */
[C---:B------:R-:W-:Y:S01]  /*48e0*/  FFMA R45, R37.reuse, R14, R17 ;  /* 0x0000000e252d7223 */ /* 0x040fe20000000011 */
[----:B------:R-:W-:Y:S01]  /*48f0*/  FFMA R24, R37, R15, R24 ;  /* 0x0000000f25187223 */ /* 0x000fe20000000018 */
[----:B------:R-:W-:Y:S01]  /*4900*/  FFMA R53, R12, R38, R19 ;  /* 0x000000260c357223 */ /* 0x000fe20000000013 */
[C---:B------:R-:W-:Y:S01]  /*4910*/  FFMA R55, R38.reuse, R13, R21 ;  /* 0x0000000d26377223 */ /* 0x040fe20000000015 */
[CC--:B------:R-:W-:Y:S01]  /*4920*/  FFMA R105, R38.reuse, R14.reuse, R23 ;  /* 0x0000000e26697223 */ /* 0x0c0fe20000000017 */
[----:B------:R-:W-:Y:S01]  /*4930*/  FFMA R54, R38, R15, R18 ;  /* 0x0000000f26367223 */ /* 0x000fe20000000012 */
[----:B------:R-:W-:Y:S01]  /*4940*/  FFMA R101, R12, R39, R101 ;  /* 0x000000270c657223 */ /* 0x000fe20000000065 */
[C---:B-1----:R-:W-:Y:S01]  /*4950*/  FFMA R84, R39.reuse, R13, R16 ;  /* 0x0000000d27547223 */ /* 0x042fe20000000010 */
        /* <DEDUP_REMOVED lines=17> */
[----:B------:R-:W-:-:S02]  /*4a70*/  FFMA R108, R59, R15, R66 ;  /* 0x0000000f3b6c7223 */ /* 0x000fc40000000042 */
[----:B------:R-:W1:Y:S01]  /*4a80*/  LDS.128 R12, [R82+0x1f00] ;  /* 0x001f0000520c7984 */ /* 0x000e620000000c00 */
[----:B0-----:R-:W-:Y:S01]  /*4a90*/  FFMA R38, R9, R6, R75 ;  /* 0x0000000609267223 */ /* 0x001fe2000000004b */
[----:B------:R-:W-:Y:S01]  /*4aa0*/  FFMA R57, R10, R5, R74 ;  /* 0x000000050a397223 */ /* 0x000fe2000000004a */
[C---:B------:R-:W-:Y:S01]  /*4ab0*/  FFMA R20, R8.reuse, R4, R97 ;  /* 0x0000000408147223 */ /* 0x040fe20000000061 */
[----:B------:R-:W0:Y:S01]  /*4ac0*/  LDC.64 R74, c[0x0][0x3b0] ;  /* 0x0000ec00ff4a7b82 */ /* 0x000e220000000a00 */
[C---:B--2---:R-:W-:Y:S01]  /*4ad0*/  FFMA R16, R8.reuse, R48, R93 ;  /* 0x0000003008107223 */ /* 0x044fe2000000005d */
[C---:B------:R-:W-:Y:S01]  /*4ae0*/  FFMA R17, R8.reuse, R49, R86 ;  /* 0x0000003108117223 */ /* 0x040fe20000000056 */
[C---:B------:R-:W-:Y:S01]  /*4af0*/  FFMA R18, R8.reuse, R50, R95 ;  /* 0x0000003208127223 */ /* 0x040fe2000000005f */
[C---:B------:R-:W-:Y:S01]  /*4b00*/  FFMA R19, R8.reuse, R51, R88 ;  /* 0x0000003308137223 */ /* 0x040fe20000000058 */
[C---:B------:R-:W-:Y:S01]  /*4b10*/  FFMA R21, R8.reuse, R5, R90 ;  /* 0x0000000508157223 */ /* 0x040fe2000000005a */
[C---:B------:R-:W-:Y:S01]  /*4b20*/  FFMA R22, R8.reuse, R6, R99 ;  /* 0x0000000608167223 */ /* 0x040fe20000000063 */
[----:B------:R-:W-:Y:S01]  /*4b30*/  FFMA R23, R8, R7, R28 ;  /* 0x0000000708177223 */ /* 0x000fe2000000001c */
[----:B------:R-:W-:Y:S01]  /*4b40*/  LEA R8, R47, R62, 0x1 ;  /* 0x0000003e2f087211 */ /* 0x000fe200078e08ff */
[-C--:B------:R-:W-:Y:S01]  /*4b50*/  FFMA R36, R4, R9.reuse, R77 ;  /* 0x0000000904247223 */ /* 0x080fe2000000004d */
[C---:B------:R-:W-:Y:S01]  /*4b60*/  FFMA R88, R48.reuse, R10, R91 ;  /* 0x0000000a30587223 */ /* 0x040fe2000000005b */
[----:B------:R-:W-:Y:S01]  /*4b70*/  FFMA R32, R48, R9, R81 ;  /* 0x0000000930207223 */ /* 0x000fe20000000051 */
[----:B------:R-:W-:Y:S01]  /*4b80*/  IADD3 R8, PT, PT, R8, R47, RZ ;  /* 0x0000002f08087210 */ /* 0x000fe20007ffe0ff */
[C---:B------:R-:W-:Y:S01]  /*4b90*/  FFMA R33, R9.reuse, R49, R72 ;  /* 0x0000003109217223 */ /* 0x040fe20000000048 */
[C---:B------:R-:W-:Y:S01]  /*4ba0*/  FFMA R34, R9.reuse, R50, R79 ;  /* 0x0000003209227223 */ /* 0x040fe2000000004f */
[C---:B------:R-:W-:Y:S01]  /*4bb0*/  FFMA R35, R9.reuse, R51, R70 ;  /* 0x0000003309237223 */ /* 0x040fe20000000046 */
[----:B------:R-:W-:Y:S01]  /*4bc0*/  FFMA R37, R9, R5, R68 ;  /* 0x0000000509257223 */ /* 0x000fe20000000044 */
[----:B------:R-:W-:-:S02]  /*4bd0*/  IMAD R77, R47, 0x3d, R8 ;  /* 0x0000003d2f4d7824 */ /* 0x000fc400078e0208 */
[----:B------:R-:W-:Y:S01]  /*4be0*/  FFMA R8, R4, R11, R3 ;  /* 0x0000000b04087223 */ /* 0x000fe20000000003 */
[----:B------:R-:W-:Y:S01]  /*4bf0*/  IADD3 R3, PT, PT, R60, R62, RZ ;  /* 0x0000003e3c037210 */ /* 0x000fe20007ffe0ff */
        /* <DEDUP_REMOVED lines=11> */
[C---:B------:R-:W-:Y:S01]  /*4cb0*/  FFMA R9, R11.reuse, R5, R0 ;  /* 0x000000050b097223 */ /* 0x040fe20000000000 */
[C---:B------:R-:W-:Y:S01]  /*4cc0*/  FFMA R10, R11.reuse, R6, R29 ;  /* 0x000000060b0a7223 */ /* 0x040fe2000000001d */
[----:B------:R-:W-:Y:S01]  /*4cd0*/  FFMA R11, R11, R7, R2 ;  /* 0x000000070b0b7223 */ /* 0x000fe20000000002 */
[----:B0-----:R-:W-:Y:S01]  /*4ce0*/  IMAD.WIDE R2, R3, 0x4, R74 ;  /* 0x0000000403027825 */ /* 0x001fe200078e024a */
[----:B------:R-:W-:Y:S03]  /*4cf0*/  BAR.SYNC.DEFER_BLOCKING 0x0 ;  /* 0x0000000000007b1d */ /* 0x000fe60000010000 */
[----:B-1----:R-:W-:Y:S01]  /*4d00*/  FFMA R30, R12, R50, R53 ;  /* 0x000000320c1e7223 */ /* 0x002fe20000000035 */
[C---:B------:R-:W-:Y:S01]  /*4d10*/  FFMA R94, R50.reuse, R13, R55 ;  /* 0x0000000d325e7223 */ /* 0x040fe20000000037 */
[----:B------:R-:W-:Y:S01]  /*4d20*/  FFMA R42, R50, R14, R105 ;  /* 0x0000000e322a7223 */ /* 0x000fe20000000069 */
[----:B------:R-:W-:Y:S01]  /*4d30*/  IADD3 R77, PT, PT, R60, R77, RZ ;  /* 0x0000004d3c4d7210 */ /* 0x000fe20007ffe0ff */
[C---:B------:R-:W-:Y:S01]  /*4d40*/  FFMA R28, R48.reuse, R12, R31 ;  /* 0x0000000c301c7223 */ /* 0x040fe2000000001f */
[C---:B------:R-:W-:Y:S01]  /*4d50*/  FFMA R92, R48.reuse, R13, R92 ;  /* 0x0000000d305c7223 */ /* 0x040fe2000000005c */
[----:B------:R-:W-:Y:S01]  /*4d60*/  FFMA R40, R48, R14, R43 ;  /* 0x0000000e30287223 */ /* 0x000fe2000000002b */
[-C--:B------:R-:W-:Y:S01]  /*4d70*/  FFMA R50, R50, R15.reuse, R54 ;  /* 0x0000000f32327223 */ /* 0x080fe20000000036 */
[----:B------:R-:W-:Y:S01]  /*4d80*/  FFMA R48, R48, R15, R52 ;  /* 0x0000000f30307223 */ /* 0x000fe20000000034 */
[----:B------:R-:W-:Y:S01]  /*4d90*/  FFMA R54, R12, R6, R61 ;  /* 0x000000060c367223 */ /* 0x000fe2000000003d */
[----:B------:R-:W-:Y:S01]  /*4da0*/  FFMA R60, R4, R13, R63 ;  /* 0x0000000d043c7223 */ /* 0x000fe2000000003f */
[C---:B------:R-:W-:Y:S01]  /*4db0*/  FFMA R29, R12.reuse, R49, R27 ;  /* 0x000000310c1d7223 */ /* 0x040fe2000000001b */
        /* <DEDUP_REMOVED lines=8> */
[----:B------:R-:W-:Y:S01]  /*4e40*/  FFMA R63, R7, R13, R102 ;  /* 0x0000000d073f7223 */ /* 0x000fe20000000066 */
[----:B------:R-:W-:-:S04]  /*4e50*/  IMAD.WIDE R12, R47, 0x4, R2 ;  /* 0x000000042f0c7825 */ /* 0x000fc800078e0202 */
[-C--:B------:R-:W-:Y:S01]  /*4e60*/  FFMA R41, R49, R14.reuse, R45 ;  /* 0x0000000e31297223 */ /* 0x080fe2000000002d */
[-C--:B------:R-:W-:Y:S01]  /*4e70*/  FFMA R25, R5, R14.reuse, R26 ;  /* 0x0000000e05197223 */ /* 0x080fe2000000001a */
[----:B------:R-:W-:Y:S01]  /*4e80*/  FFMA R26, R6, R14, R69 ;  /* 0x0000000e061a7223 */ /* 0x000fe20000000045 */
[----:B------:R-:W-:-:S04]  /*4e90*/  IMAD.WIDE R74, R77, 0x4, R74 ;  /* 0x000000044d4a7825 */ /* 0x000fc800078e024a */
[-C--:B------:R-:W-:Y:S01]  /*4ea0*/  FFMA R49, R49, R15.reuse, R24 ;  /* 0x0000000f31317223 */ /* 0x080fe20000000018 */
[C---:B------:R-:W-:Y:S01]  /*4eb0*/  FFMA R24, R4.reuse, R14, R113 ;  /* 0x0000000e04187223 */ /* 0x040fe20000000071 */
[----:B------:R-:W-:Y:S01]  /*4ec0*/  FFMA R76, R4, R15, R71 ;  /* 0x0000000f044c7223 */ /* 0x000fe20000000047 */
[----:B------:R-:W-:-:S04]  /*4ed0*/  IMAD.WIDE R44, R47, 0x4, R12 ;  /* 0x000000042f2c7825 */ /* 0x000fc800078e020c */
[-C--:B------:R-:W-:Y:S01]  /*4ee0*/  FFMA R77, R5, R15.reuse, R106 ;  /* 0x0000000f054d7223 */ /* 0x080fe2000000006a */
[----:B------:R-:W-:Y:S01]  /*4ef0*/  FFMA R27, R7, R14, R104 ;  /* 0x0000000e071b7223 */ /* 0x000fe20000000068 */
[----:B------:R-:W-:Y:S01]  /*4f00*/  FFMA R78, R6, R15, R73 ;  /* 0x0000000f064e7223 */ /* 0x000fe20000000049 */
[----:B------:R-:W-:-:S04]  /*4f10*/  IMAD.WIDE R68, R47, 0x4, R74 ;  /* 0x000000042f447825 */ /* 0x000fc800078e024a */
[----:B------:R-:W-:Y:S01]  /*4f20*/  FFMA R79, R7, R15, R108 ;  /* 0x0000000f074f7223 */ /* 0x000fe2000000006c */
[----:B------:R-:W-:Y:S01]  /*4f30*/  STG.E.128 desc[UR8][R2.64], R16 ;  /* 0x0000001002007986 */ /* 0x000fe2000c101d08 */
[----:B------:R-:W-:Y:S01]  /*4f40*/  FFMA R43, R51, R14, R103 ;  /* 0x0000000e332b7223 */ /* 0x000fe20000000067 */
[----:B------:R-:W-:-:S04]  /*4f50*/  IMAD.WIDE R4, R47, 0x4, R44 ;  /* 0x000000042f047825 */ /* 0x000fc800078e022c */
[----:B------:R-:W-:Y:S01]  /*4f60*/  FFMA R51, R51, R15, R96 ;  /* 0x0000000f33337223 */ /* 0x000fe20000000060 */
[----:B------:R-:W-:Y:S01]  /*4f70*/  STG.E.128 desc[UR8][R12.64], R32 ;  /* 0x000000200c007986 */ /* 0x000fe2000c101d08 */
[----:B------:R-:W-:-:S03]  /*4f80*/  IMAD.WIDE R6, R47, 0x4, R68 ;  /* 0x000000042f067825 */ /* 0x000fc600078e0244 */
[----:B------:R-:W-:Y:S04]  /*4f90*/  STG.E.128 desc[UR8][R44.64], R88 ;  /* 0x000000582c007986 */ /* 0x000fe8000c101d08 */
[----:B------:R-:W-:Y:S01]  /*4fa0*/  STG.E.128 desc[UR8][R4.64], R64 ;  /* 0x0000004004007986 */ /* 0x000fe2000c101d08 */
[----:B------:R-:W-:-:S03]  /*4fb0*/  IMAD.WIDE R14, R47, 0x4, R6 ;  /* 0x000000042f0e7825 */ /* 0x000fc600078e0206 */
[----:B------:R-:W-:Y:S04]  /*4fc0*/  STG.E.128 desc[UR8][R2.64+0x100], R20 ;  /* 0x0001001402007986 */ /* 0x000fe8000c101d08 */
        /* <DEDUP_REMOVED lines=10> */
[----:B------:R-:W-:Y:S01]  /*5070*/  STG.E.128 desc[UR8][R14.64+0x100], R76 ;  /* 0x0001004c0e007986 */ /* 0x000fe2000c101d08 */
[----:B------:R-:W-:Y:S05]  /*5080*/  EXIT ;  /* 0x000000000000794d */ /* 0x000fea0003800000 */
.L_x_2:
[----:B------:R-:W-:-:S00]  /*5090*/  BRA `(.L_x_2) ;  /* 0xfffffffc00fc7947 */ /* 0x000fc0000383ffff */
[----:B------:R-:W-:-:S00]  /*50a0*/  NOP ;  /* 0x0000000000007918 */ /* 0x000fc00000000000 */
        /* <DEDUP_REMOVED lines=13> */
.L_x_3:


//--------------------- .nv.shared._Z9kernel_v6iiiPKfiS0_iPfi --------------------------
	.section	.nv.shared._Z9kernel_v6iiiPKfiS0_iPfi,"aw",@nobits
	.sectionflags	@""
	.align	4
.nv.shared._Z9kernel_v6iiiPKfiS0_iPfi:
	.zero		17408


//--------------------- .nv.shared.reserved.0     --------------------------
	.section	.nv.shared.reserved.0,"aw",@nobits
	.weak		__nv_reservedSMEM_offset_0_alias
	.size		__nv_reservedSMEM_offset_0_alias, 0, 64
	.other		__nv_reservedSMEM_offset_0_alias,@"STO_CUDA_RESERVED_SHARED STV_DEFAULT"
__nv_reservedSMEM_offset_0_alias:
	.zero		0
	.zero		64


//--------------------- .nv.constant0._Z9kernel_v6iiiPKfiS0_iPfi --------------------------
	.section	.nv.constant0._Z9kernel_v6iiiPKfiS0_iPfi,"a",@progbits
	.sectionflags	@""
	.align	4
.nv.constant0._Z9kernel_v6iiiPKfiS0_iPfi:
	.zero		956


//--------------------- SYMBOLS --------------------------

	.type		.nv.reservedSmem.offset0,@object
	.size		.nv.reservedSmem.offset0,0x4
	.type		.nv.reservedSmem.cap,@object
	.size		.nv.reservedSmem.cap,0x4
